	.target	sm_90a

	.elftype	@"ET_EXEC"


//--------------------- .note.nv.tkinfo           --------------------------
	.section	.note.nv.tkinfo,"",@"SHT_NOTE"
	.sectionflags	@"SHF_NOTE_NV_TKINFO"
	.tkinfo
        /*0018*/ 	.word	0x00000002
        /*0030*/ 	.string	""
        /*0030*/ 	.string	"ptxas"
        /*0030*/ 	.string	"Cuda compilation tools, release 13.0, V13.0.88"
        /*0030*/ 	.string	"Build cuda_13.0.r13.0/compiler.36424714_0"
        /*0030*/ 	.string	"-v  -suppress-debug-info  -lineinfo  -arch sm_90a "



//--------------------- .note.nv.cuinfo           --------------------------
	.section	.note.nv.cuinfo,"",@"SHT_NOTE"
	.sectionflags	@"SHF_NOTE_NV_CUINFO"
        /*0018*/ 	.short	0x0002
        /*001a*/ 	.short	0x005a
        /*001c*/ 	.short	0x0082
	.zero		2


//--------------------- .nv.info                  --------------------------
	.section	.nv.info,"",@"SHT_CUDA_INFO"
	.align	4


	//----- nvinfo : EIATTR_REGCOUNT
	.align		4
        /*0000*/ 	.byte	0x04, 0x2f
        /*0002*/ 	.short	(.L_1 - .L_0)
	.align		4
.L_0:
        /*0004*/ 	.word	index@(matmul_kernel)
        /*0008*/ 	.word	0x00000080


	//----- nvinfo : EIATTR_FRAME_SIZE
	.align		4
.L_1:
        /*000c*/ 	.byte	0x04, 0x11
        /*000e*/ 	.short	(.L_3 - .L_2)
	.align		4
.L_2:
        /*0010*/ 	.word	index@(matmul_kernel)
        /*0014*/ 	.word	0x00000228


	//----- nvinfo : EIATTR_MIN_STACK_SIZE
	.align		4
.L_3:
        /*0018*/ 	.byte	0x04, 0x12
        /*001a*/ 	.short	(.L_5 - .L_4)
	.align		4
.L_4:
        /*001c*/ 	.word	index@(matmul_kernel)
        /*0020*/ 	.word	0x00000228
.L_5:


//--------------------- .nv.compat                --------------------------
	.section	.nv.compat,"",@"SHT_CUDA_COMPAT_INFO"
	.align	4
        /*0000*/ 	.byte	0x02, 0x09, 0x01, 0x00, 0x02, 0x02, 0x04, 0x00, 0x02, 0x05, 0x05, 0x00, 0x03, 0x07, 0x01, 0x01
        /*0010*/ 	.byte	0x02, 0x03, 0x00, 0x00, 0x02, 0x06, 0x01, 0x00, 0x04, 0x0b, 0x08, 0x00, 0x00, 0x00, 0x00, 0x00
        /*0020*/ 	.byte	0x00, 0x00, 0x00, 0x00


//--------------------- .nv.info.matmul_kernel    --------------------------
	.section	.nv.info.matmul_kernel,"",@"SHT_CUDA_INFO"
	.sectionflags	@""
	.align	4


	//----- nvinfo : EIATTR_CUDA_API_VERSION
	.align		4
        /*0000*/ 	.byte	0x04, 0x37
        /*0002*/ 	.short	(.L_7 - .L_6)
.L_6:
        /*0004*/ 	.word	0x00000082


	//----- nvinfo : EIATTR_KPARAM_INFO
	.align		4
.L_7:
        /*0008*/ 	.byte	0x04, 0x17
        /*000a*/ 	.short	(.L_9 - .L_8)
.L_8:
        /*000c*/ 	.word	0x00000000
        /*0010*/ 	.short	0x000d
        /*0012*/ 	.short	0x0048
        /*0014*/ 	.byte	0x00, 0xf4, 0x21, 0x00


	//----- nvinfo : EIATTR_KPARAM_INFO
	.align		4
.L_9:
        /*0018*/ 	.byte	0x04, 0x17
        /*001a*/ 	.short	(.L_11 - .L_10)
.L_10:
        /*001c*/ 	.word	0x00000000
        /*0020*/ 	.short	0x000c
        /*0022*/ 	.short	0x0040
        /*0024*/ 	.byte	0x00, 0xf4, 0x21, 0x00


	//----- nvinfo : EIATTR_KPARAM_INFO
	.align		4
.L_11:
        /*0028*/ 	.byte	0x04, 0x17
        /*002a*/ 	.short	(.L_13 - .L_12)
.L_12:
        /*002c*/ 	.word	0x00000000
        /*0030*/ 	.short	0x000b
        /*0032*/ 	.short	0x0038
        /*0034*/ 	.byte	0x00, 0xf0, 0x11, 0x00


	//----- nvinfo : EIATTR_KPARAM_INFO
	.align		4
.L_13:
        /*0038*/ 	.byte	0x04, 0x17
        /*003a*/ 	.short	(.L_15 - .L_14)
.L_14:
        /*003c*/ 	.word	0x00000000
        /*0040*/ 	.short	0x000a
        /*0042*/ 	.short	0x0034
        /*0044*/ 	.byte	0x00, 0xf0, 0x11, 0x00


	//----- nvinfo : EIATTR_KPARAM_INFO
	.align		4
.L_15:
        /*0048*/ 	.byte	0x04, 0x17
        /*004a*/ 	.short	(.L_17 - .L_16)
.L_16:
        /*004c*/ 	.word	0x00000000
        /*0050*/ 	.short	0x0009
        /*0052*/ 	.short	0x0030
        /*0054*/ 	.byte	0x00, 0xf0, 0x11, 0x00


	//----- nvinfo : EIATTR_KPARAM_INFO
	.align		4
.L_17:
        /*0058*/ 	.byte	0x04, 0x17
        /*005a*/ 	.short	(.L_19 - .L_18)
.L_18:
        /*005c*/ 	.word	0x00000000
        /*0060*/ 	.short	0x0008
        /*0062*/ 	.short	0x002c
        /*0064*/ 	.byte	0x00, 0xf0, 0x11, 0x00


	//----- nvinfo : EIATTR_KPARAM_INFO
	.align		4
.L_19:
        /*0068*/ 	.byte	0x04, 0x17
        /*006a*/ 	.short	(.L_21 - .L_20)
.L_20:
        /*006c*/ 	.word	0x00000000
        /*0070*/ 	.short	0x0007
        /*0072*/ 	.short	0x0028
        /*0074*/ 	.byte	0x00, 0xf0, 0x11, 0x00


	//----- nvinfo : EIATTR_KPARAM_INFO
	.align		4
.L_21:
        /*0078*/ 	.byte	0x04, 0x17
        /*007a*/ 	.short	(.L_23 - .L_22)
.L_22:
        /*007c*/ 	.word	0x00000000
        /*0080*/ 	.short	0x0006
        /*0082*/ 	.short	0x0024
        /*0084*/ 	.byte	0x00, 0xf0, 0x11, 0x00


	//----- nvinfo : EIATTR_KPARAM_INFO
	.align		4
.L_23:
        /*0088*/ 	.byte	0x04, 0x17
        /*008a*/ 	.short	(.L_25 - .L_24)
.L_24:
        /*008c*/ 	.word	0x00000000
        /*0090*/ 	.short	0x0005
        /*0092*/ 	.short	0x0020
        /*0094*/ 	.byte	0x00, 0xf0, 0x11, 0x00


	//----- nvinfo : EIATTR_KPARAM_INFO
	.align		4
.L_25:
        /*0098*/ 	.byte	0x04, 0x17
        /*009a*/ 	.short	(.L_27 - .L_26)
.L_26:
        /*009c*/ 	.word	0x00000000
        /*00a0*/ 	.short	0x0004
        /*00a2*/ 	.short	0x001c
        /*00a4*/ 	.byte	0x00, 0xf0, 0x11, 0x00


	//----- nvinfo : EIATTR_KPARAM_INFO
	.align		4
.L_27:
        /*00a8*/ 	.byte	0x04, 0x17
        /*00aa*/ 	.short	(.L_29 - .L_28)
.L_28:
        /*00ac*/ 	.word	0x00000000
        /*00b0*/ 	.short	0x0003
        /*00b2*/ 	.short	0x0018
        /*00b4*/ 	.byte	0x00, 0xf0, 0x11, 0x00


	//----- nvinfo : EIATTR_KPARAM_INFO
	.align		4
.L_29:
        /*00b8*/ 	.byte	0x04, 0x17
        /*00ba*/ 	.short	(.L_31 - .L_30)
.L_30:
        /*00bc*/ 	.word	0x00000000
        /*00c0*/ 	.short	0x0002
        /*00c2*/ 	.short	0x0010
        /*00c4*/ 	.byte	0x00, 0xf4, 0x21, 0x00


	//----- nvinfo : EIATTR_KPARAM_INFO
	.align		4
.L_31:
        /*00c8*/ 	.byte	0x04, 0x17
        /*00ca*/ 	.short	(.L_33 - .L_32)
.L_32:
        /*00cc*/ 	.word	0x00000000
        /*00d0*/ 	.short	0x0001
        /*00d2*/ 	.short	0x0008
        /*00d4*/ 	.byte	0x00, 0xf4, 0x21, 0x00


	//----- nvinfo : EIATTR_KPARAM_INFO
	.align		4
.L_33:
        /*00d8*/ 	.byte	0x04, 0x17
        /*00da*/ 	.short	(.L_35 - .L_34)
.L_34:
        /*00dc*/ 	.word	0x00000000
        /*00e0*/ 	.short	0x0000
        /*00e2*/ 	.short	0x0000
        /*00e4*/ 	.byte	0x00, 0xf4, 0x21, 0x00


	//----- nvinfo : EIATTR_SPARSE_MMA_MASK
	.align		4
.L_35:
        /*00e8*/ 	.byte	0x03, 0x50
        /*00ea*/ 	.short	0x0000


	//----- nvinfo : EIATTR_MAXREG_COUNT
	.align		4
        /*00ec*/ 	.byte	0x03, 0x1b
        /*00ee*/ 	.short	0x0080


	//----- nvinfo : EIATTR_NUM_BARRIERS
	.align		4
        /*00f0*/ 	.byte	0x02, 0x4c
        /*00f2*/ 	.byte	0x01
	.zero		1


	//----- nvinfo : EIATTR_ANNOTATIONS
	.align		4
        /*00f4*/ 	.byte	0x04, 0x55
        /*00f6*/ 	.short	(.L_37 - .L_36)


	//   ....[0]....
.L_36:
        /*00f8*/ 	.word	0x00000001
        /*00fc*/ 	.byte	0x20, 0x07, 0x00, 0x00, 0x01, 0x00, 0x00, 0x00, 0x90, 0x13, 0x00, 0x00, 0x01, 0x00, 0x00, 0x00
        /* <DEDUP_REMOVED lines=123> */
        /*08bc*/ 	.byte	0x60, 0x40, 0x00, 0x00


	//----- nvinfo : EIATTR_MERCURY_ISA_VERSION
	.align		4
.L_37:
        /*08c0*/ 	.byte	0x03, 0x5f
        /*08c2*/ 	.short	0x0101


	//----- nvinfo : EIATTR_EXIT_INSTR_OFFSETS
	.align		4
        /*08c4*/ 	.byte	0x04, 0x1c
        /*08c6*/ 	.short	(.L_39 - .L_38)


	//   ....[0]....
.L_38:
        /*08c8*/ 	.word	0x00008430


	//   ....[1]....
        /*08cc*/ 	.word	0x00008460


	//----- nvinfo : EIATTR_REQNTID
	.align		4
.L_39:
        /*08d0*/ 	.byte	0x04, 0x10
        /*08d2*/ 	.short	(.L_41 - .L_40)
.L_40:
        /*08d4*/ 	.word	0x00000200
        /*08d8*/ 	.word	0x00000001
        /*08dc*/ 	.word	0x00000001


	//----- nvinfo : EIATTR_CBANK_PARAM_SIZE
	.align		4
.L_41:
        /*08e0*/ 	.byte	0x03, 0x19
        /*08e2*/ 	.short	0x0050


	//----- nvinfo : EIATTR_PARAM_CBANK
	.align		4
        /*08e4*/ 	.byte	0x04, 0x0a
        /*08e6*/ 	.short	(.L_43 - .L_42)
	.align		4
.L_42:
        /*08e8*/ 	.word	index@(.nv.constant0.matmul_kernel)
        /*08ec*/ 	.short	0x0210
        /*08ee*/ 	.short	0x0050


	//----- nvinfo : EIATTR_SW_WAR
	.align		4
.L_43:
        /*08f0*/ 	.byte	0x04, 0x36
        /*08f2*/ 	.short	(.L_45 - .L_44)
.L_44:
        /*08f4*/ 	.word	0x00000008
.L_45:


//--------------------- .nv.callgraph             --------------------------
	.section	.nv.callgraph,"",@"SHT_CUDA_CALLGRAPH"
	.align	4
	.sectionentsize	8
	.align		4
        /*0000*/ 	.word	0x00000000
	.align		4
        /*0004*/ 	.word	0xffffffff
	.align		4
        /*0008*/ 	.word	0x00000000
	.align		4
        /*000c*/ 	.word	0xfffffffe
	.align		4
        /*0010*/ 	.word	0x00000000
	.align		4
        /*0014*/ 	.word	0xfffffffd
	.align		4
        /*0018*/ 	.word	0x00000000
	.align		4
        /*001c*/ 	.word	0xfffffffc


//--------------------- .text.matmul_kernel       --------------------------
	.section	.text.matmul_kernel,"ax",@progbits
	.align	128
        .global         matmul_kernel
        .type           matmul_kernel,@function
        .size           matmul_kernel,(.L_x_3 - matmul_kernel)
        .other          matmul_kernel,@"STO_CUDA_ENTRY STV_DEFAULT"
matmul_kernel:
.text.matmul_kernel:
[----:B------:R-:W0:Y:S08]  /*0000*/  LDC R1, c[0x0][0x28] ;  /* 0x00000a00ff017b82 */ /* 0x000e300000000800 */
[----:B------:R-:W1:Y:S01]  /*0010*/  LDC.64 R10, c[0x0][0x228] ;  /* 0x00008a00ff0a7b82 */ /* 0x000e620000000a00 */
[----:B------:R-:W2:Y:S01]  /*0020*/  S2R R5, SR_CTAID.X ;  /* 0x0000000000057919 */ /* 0x000ea20000002500 */
[----:B0-----:R-:W-:Y:S01]  /*0030*/  VIADD R1, R1, 0xfffffdd8 ;  /* 0xfffffdd801017836 */ /* 0x001fe20000000000 */
[----:B------:R-:W-:Y:S01]  /*0040*/  UMOV UR4, 0x400 ;  /* 0x0000040000047882 */ /* 0x000fe20000000000 */
[----:B------:R-:W-:Y:S01]  /*0050*/  ULDC.64 UR14, c[0x0][0x208] ;  /* 0x00008200000e7ab9 */ /* 0x000fe20000000a00 */
[----:B------:R-:W0:Y:S01]  /*0060*/  S2R R88, SR_TID.X ;  /* 0x0000000000587919 */ /* 0x000e220000002100 */
[----:B------:R-:W-:-:S02]  /*0070*/  CS2R R24, SRZ ;  /* 0x0000000000187805 */ /* 0x000fc4000001ff00 */
[----:B------:R-:W-:Y:S01]  /*0080*/  CS2R R26, SRZ ;  /* 0x00000000001a7805 */ /* 0x000fe2000001ff00 */
[----:B------:R-:W3:Y:S01]  /*0090*/  S2UR UR12, SR_CgaCtaId ;  /* 0x00000000000c79c3 */ /* 0x000ee20000008800 */
[----:B------:R-:W-:Y:S02]  /*00a0*/  CS2R R28, SRZ ;  /* 0x00000000001c7805 */ /* 0x000fe4000001ff00 */
[----:B------:R-:W-:Y:S02]  /*00b0*/  CS2R R30, SRZ ;  /* 0x00000000001e7805 */ /* 0x000fe4000001ff00 */
[----:B------:R-:W-:Y:S02]  /*00c0*/  CS2R R32, SRZ ;  /* 0x0000000000207805 */ /* 0x000fe4000001ff00 */
[----:B------:R-:W-:Y:S02]  /*00d0*/  CS2R R34, SRZ ;  /* 0x0000000000227805 */ /* 0x000fe4000001ff00 */
[----:B------:R-:W-:-:S02]  /*00e0*/  CS2R R36, SRZ ;  /* 0x0000000000247805 */ /* 0x000fc4000001ff00 */
[----:B------:R-:W-:Y:S02]  /*00f0*/  CS2R R38, SRZ ;  /* 0x0000000000267805 */ /* 0x000fe4000001ff00 */
        /* <DEDUP_REMOVED lines=8> */
[----:B------:R-:W-:Y:S01]  /*0180*/  CS2R R56, SRZ ;  /* 0x0000000000387805 */ /* 0x000fe2000001ff00 */
[----:B-1----:R-:W-:Y:S01]  /*0190*/  VIADD R0, R11, 0x7f ;  /* 0x0000007f0b007836 */ /* 0x002fe20000000000 */
[----:B------:R-:W-:Y:S02]  /*01a0*/  CS2R R58, SRZ ;  /* 0x00000000003a7805 */ /* 0x000fe4000001ff00 */
[----:B------:R-:W-:-:S02]  /*01b0*/  CS2R R60, SRZ ;  /* 0x00000000003c7805 */ /* 0x000fc4000001ff00 */
[----:B------:R-:W-:Y:S02]  /*01c0*/  CS2R R62, SRZ ;  /* 0x00000000003e7805 */ /* 0x000fe4000001ff00 */
[----:B------:R-:W-:Y:S02]  /*01d0*/  CS2R R64, SRZ ;  /* 0x0000000000407805 */ /* 0x000fe4000001ff00 */
[----:B------:R-:W-:Y:S02]  /*01e0*/  SHF.R.S32.HI R3, RZ, 0x1f, R0 ;  /* 0x0000001fff037819 */ /* 0x000fe40000011400 */
[----:B------:R-:W-:Y:S02]  /*01f0*/  CS2R R66, SRZ ;  /* 0x0000000000427805 */ /* 0x000fe4000001ff00 */
[----:B------:R-:W-:Y:S01]  /*0200*/  CS2R R68, SRZ ;  /* 0x0000000000447805 */ /* 0x000fe2000001ff00 */
[----:B---3--:R-:W-:Y:S01]  /*0210*/  ULEA UR12, UR12, UR4, 0x18 ;  /* 0x000000040c0c7291 */ /* 0x008fe2000f8ec03f */
[----:B------:R-:W-:-:S02]  /*0220*/  LEA.HI R3, R3, R0, RZ, 0x7 ;  /* 0x0000000003037211 */ /* 0x000fc400078f38ff */
[----:B------:R-:W-:Y:S02]  /*0230*/  CS2R R70, SRZ ;  /* 0x0000000000467805 */ /* 0x000fe4000001ff00 */
[----:B--2---:R-:W-:Y:S02]  /*0240*/  IABS R8, R5 ;  /* 0x0000000500087213 */ /* 0x004fe40000000000 */
[----:B------:R-:W-:Y:S02]  /*0250*/  CS2R R72, SRZ ;  /* 0x0000000000487805 */ /* 0x000fe4000001ff00 */
[----:B------:R-:W-:Y:S02]  /*0260*/  SHF.R.S32.HI R3, RZ, 0x7, R3 ;  /* 0x00000007ff037819 */ /* 0x000fe40000011403 */
[----:B------:R-:W-:Y:S02]  /*0270*/  CS2R R74, SRZ ;  /* 0x00000000004a7805 */ /* 0x000fe4000001ff00 */
[----:B------:R-:W-:-:S02]  /*0280*/  CS2R R76, SRZ ;  /* 0x00000000004c7805 */ /* 0x000fc4000001ff00 */
[----:B------:R-:W-:Y:S02]  /*0290*/  CS2R R78, SRZ ;  /* 0x00000000004e7805 */ /* 0x000fe4000001ff00 */
[----:B------:R-:W-:Y:S01]  /*02a0*/  CS2R R80, SRZ ;  /* 0x0000000000507805 */ /* 0x000fe2000001ff00 */
[----:B------:R-:W-:Y:S01]  /*02b0*/  IMAD.SHL.U32 R4, R3, 0x8, RZ ;  /* 0x0000000803047824 */ /* 0x000fe200078e00ff */
[----:B------:R-:W-:Y:S02]  /*02c0*/  CS2R R82, SRZ ;  /* 0x0000000000527805 */ /* 0x000fe4000001ff00 */
[----:B------:R-:W-:Y:S02]  /*02d0*/  CS2R R84, SRZ ;  /* 0x0000000000547805 */ /* 0x000fe4000001ff00 */
[----:B------:R-:W-:Y:S02]  /*02e0*/  CS2R R86, SRZ ;  /* 0x0000000000567805 */ /* 0x000fe4000001ff00 */
[----:B------:R-:W-:-:S02]  /*02f0*/  IABS R7, R4 ;  /* 0x0000000400077213 */ /* 0x000fc40000000000 */
[----:B------:R-:W-:Y:S02]  /*0300*/  IABS R12, R4 ;  /* 0x00000004000c7213 */ /* 0x000fe40000000000 */
[----:B------:R-:W1:Y:S08]  /*0310*/  I2F.RP R0, R7 ;  /* 0x0000000700007306 */ /* 0x000e700000209400 */
[----:B-1----:R-:W1:Y:S02]  /*0320*/  MUFU.RCP R0, R0 ;  /* 0x0000000000007308 */ /* 0x002e640000001000 */
[----:B-1----:R-:W-:-:S02]  /*0330*/  VIADD R2, R0, 0xffffffe ;  /* 0x0ffffffe00027836 */ /* 0x002fc40000000000 */
[----:B------:R-:W-:-:S04]  /*0340*/  IMAD.MOV R0, RZ, RZ, -R12 ;  /* 0x000000ffff007224 */ /* 0x000fc800078e0a0c */
[----:B------:R1:W2:Y:S02]  /*0350*/  F2I.FTZ.U32.TRUNC.NTZ R3, R2 ;  /* 0x0000000200037305 */ /* 0x0002a4000021f000 */
[----:B-1----:R-:W-:Y:S02]  /*0360*/  IMAD.MOV.U32 R2, RZ, RZ, RZ ;  /* 0x000000ffff027224 */ /* 0x002fe400078e00ff */
[----:B--2---:R-:W-:-:S04]  /*0370*/  IMAD.MOV R6, RZ, RZ, -R3 ;  /* 0x000000ffff067224 */ /* 0x004fc800078e0a03 */
[----:B------:R-:W-:Y:S02]  /*0380*/  IMAD R9, R6, R7, RZ ;  /* 0x0000000706097224 */ /* 0x000fe400078e02ff */
[----:B------:R-:W-:Y:S02]  /*0390*/  IMAD.MOV.U32 R6, RZ, RZ, R8 ;  /* 0x000000ffff067224 */ /* 0x000fe400078e0008 */
[----:B------:R-:W-:-:S06]  /*03a0*/  IMAD.HI.U32 R3, R3, R9, R2 ;  /* 0x0000000903037227 */ /* 0x000fcc00078e0002 */
[----:B------:R-:W-:-:S04]  /*03b0*/  IMAD.HI.U32 R3, R3, R6, RZ ;  /* 0x0000000603037227 */ /* 0x000fc800078e00ff */
[----:B------:R-:W-:-:S05]  /*03c0*/  IMAD R0, R3, R0, R6 ;  /* 0x0000000003007224 */ /* 0x000fca00078e0206 */
[----:B------:R-:W-:-:S13]  /*03d0*/  ISETP.GT.U32.AND P1, PT, R7, R0, PT ;  /* 0x000000000700720c */ /* 0x000fda0003f24070 */
[----:B------:R-:W-:Y:S02]  /*03e0*/  @!P1 IMAD.IADD R0, R0, 0x1, -R7 ;  /* 0x0000000100009824 */ /* 0x000fe400078e0a07 */
[----:B------:R-:W-:Y:S01]  /*03f0*/  @!P1 VIADD R3, R3, 0x1 ;  /* 0x0000000103039836 */ /* 0x000fe20000000000 */
[----:B------:R-:W-:Y:S02]  /*0400*/  ISETP.NE.AND P1, PT, R4, RZ, PT ;  /* 0x000000ff0400720c */ /* 0x000fe40003f25270 */
[----:B------:R-:W-:Y:S02]  /*0410*/  ISETP.GE.U32.AND P0, PT, R0, R7, PT ;  /* 0x000000070000720c */ /* 0x000fe40003f06070 */
[----:B------:R-:W-:-:S04]  /*0420*/  LOP3.LUT R0, R5, R4, RZ, 0x3c, !PT ;  /* 0x0000000405007212 */ /* 0x000fc800078e3cff */
[----:B------:R-:W-:Y:S01]  /*0430*/  ISETP.GE.AND P2, PT, R0, RZ, PT ;  /* 0x000000ff0000720c */ /* 0x000fe20003f46270 */
[----:B------:R-:W-:-:S06]  /*0440*/  VIADD R0, R10, 0x1ff ;  /* 0x000001ff0a007836 */ /* 0x000fcc0000000000 */
[----:B------:R-:W-:-:S04]  /*0450*/  @P0 VIADD R3, R3, 0x1 ;  /* 0x0000000103030836 */ /* 0x000fc80000000000 */
[----:B------:R-:W-:Y:S01]  /*0460*/  IMAD.MOV.U32 R2, RZ, RZ, R3 ;  /* 0x000000ffff027224 */ /* 0x000fe200078e0003 */
[----:B------:R-:W-:-:S03]  /*0470*/  SHF.R.S32.HI R3, RZ, 0x1f, R0 ;  /* 0x0000001fff037819 */ /* 0x000fc60000011400 */
[----:B------:R-:W-:Y:S01]  /*0480*/  @!P2 IMAD.MOV R2, RZ, RZ, -R2 ;  /* 0x000000ffff02a224 */ /* 0x000fe200078e0a02 */
[----:B------:R-:W-:Y:S02]  /*0490*/  @!P1 LOP3.LUT R2, RZ, R4, RZ, 0x33, !PT ;  /* 0x00000004ff029212 */ /* 0x000fe400078e33ff */
[----:B------:R-:W-:-:S03]  /*04a0*/  LEA.HI R3, R3, R0, RZ, 0x9 ;  /* 0x0000000003037211 */ /* 0x000fc600078f48ff */
[----:B------:R-:W-:Y:S02]  /*04b0*/  IMAD.SHL.U32 R6, R2, 0x8, RZ ;  /* 0x0000000802067824 */ /* 0x000fe400078e00ff */
[----:B------:R-:W-:-:S03]  /*04c0*/  IMAD.MOV R2, RZ, RZ, -R2 ;  /* 0x000000ffff027224 */ /* 0x000fc600078e0a02 */
[----:B------:R-:W-:Y:S01]  /*04d0*/  LEA.HI.SX32 R3, R3, -R6, 0x17 ;  /* 0x8000000603037211 */ /* 0x000fe200078fbaff */
[----:B------:R-:W-:-:S03]  /*04e0*/  IMAD R4, R4, R2, R5 ;  /* 0x0000000204047224 */ /* 0x000fc600078e0205 */
[----:B------:R-:W-:Y:S02]  /*04f0*/  VIMNMX R13, R3, 0x8, PT ;  /* 0x00000008030d7848 */ /* 0x000fe40003fe0100 */
[----:B------:R-:W-:Y:S02]  /*0500*/  IABS R9, R4 ;  /* 0x0000000400097213 */ /* 0x000fe40000000000 */
[----:B------:R-:W-:-:S04]  /*0510*/  IABS R7, R13 ;  /* 0x0000000d00077213 */ /* 0x000fc80000000000 */
[----:B------:R-:W1:Y:S08]  /*0520*/  I2F.RP R0, R7 ;  /* 0x0000000700007306 */ /* 0x000e700000209400 */
[----:B-1----:R-:W1:Y:S02]  /*0530*/  MUFU.RCP R0, R0 ;  /* 0x0000000000007308 */ /* 0x002e640000001000 */
[----:B-1----:R-:W-:-:S06]  /*0540*/  VIADD R3, R0, 0xffffffe ;  /* 0x0ffffffe00037836 */ /* 0x002fcc0000000000 */
[----:B------:R-:W1:Y:S02]  /*0550*/  F2I.FTZ.U32.TRUNC.NTZ R3, R3 ;  /* 0x0000000300037305 */ /* 0x000e64000021f000 */
[----:B-1----:R-:W-:-:S04]  /*0560*/  IMAD.MOV R8, RZ, RZ, -R3 ;  /* 0x000000ffff087224 */ /* 0x002fc800078e0a03 */
[----:B------:R-:W-:Y:S01]  /*0570*/  IMAD.MOV.U32 R2, RZ, RZ, R8 ;  /* 0x000000ffff027224 */ /* 0x000fe200078e0008 */
[----:B------:R-:W-:-:S03]  /*0580*/  IABS R8, R13 ;  /* 0x0000000d00087213 */ /* 0x000fc60000000000 */
[----:B------:R-:W-:Y:S02]  /*0590*/  IMAD R5, R2, R7, RZ ;  /* 0x0000000702057224 */ /* 0x000fe400078e02ff */
[----:B------:R-:W-:Y:S02]  /*05a0*/  IMAD.MOV.U32 R2, RZ, RZ, RZ ;  /* 0x000000ffff027224 */ /* 0x000fe400078e00ff */
[----:B------:R-:W-:Y:S02]  /*05b0*/  IMAD.MOV R0, RZ, RZ, -R8 ;  /* 0x000000ffff007224 */ /* 0x000fe400078e0a08 */
        /* <DEDUP_REMOVED lines=9> */
[----:B------:R-:W-:-:S07]  /*0650*/  ISETP.GE.AND P2, PT, R0, RZ, PT ;  /* 0x000000ff0000720c */ /* 0x000fce0003f46270 */
[----:B------:R-:W-:-:S04]  /*0660*/  @P0 VIADD R2, R2, 0x1 ;  /* 0x0000000102020836 */ /* 0x000fc80000000000 */
[----:B------:R-:W-:Y:S01]  /*0670*/  IMAD.MOV.U32 R5, RZ, RZ, R2 ;  /* 0x000000ffff057224 */ /* 0x000fe200078e0002 */
[----:B0-----:R-:W-:-:S03]  /*0680*/  LOP3.LUT R2, R88, 0x1ff, RZ, 0xc0, !PT ;  /* 0x000001ff58027812 */ /* 0x001fc600078ec0ff */
[----:B------:R-:W-:Y:S01]  /*0690*/  @!P2 IMAD.MOV R5, RZ, RZ, -R5 ;  /* 0x000000ffff05a224 */ /* 0x000fe200078e0a05 */
[----:B------:R-:W-:-:S05]  /*06a0*/  @!P1 LOP3.LUT R5, RZ, R13, RZ, 0x33, !PT ;  /* 0x0000000dff059212 */ /* 0x000fca00078e33ff */
[----:B------:R-:W-:Y:S02]  /*06b0*/  IMAD.MOV R0, RZ, RZ, -R5 ;  /* 0x000000ffff007224 */ /* 0x000fe400078e0a05 */
[----:B------:R-:W-:Y:S02]  /*06c0*/  IMAD.SHL.U32 R5, R5, 0x80, RZ ;  /* 0x0000008005057824 */ /* 0x000fe400078e00ff */
[----:B------:R-:W-:Y:S01]  /*06d0*/  IMAD R0, R13, R0, R4 ;  /* 0x000000000d007224 */ /* 0x000fe200078e0204 */
[----:B------:R-:W-:-:S03]  /*06e0*/  LOP3.LUT R4, R88, 0x1e0, RZ, 0xc0, !PT ;  /* 0x000001e058047812 */ /* 0x000fc600078ec0ff */
[----:B------:R-:W-:Y:S02]  /*06f0*/  IMAD.IADD R3, R6, 0x1, R0 ;  /* 0x0000000106037824 */ /* 0x000fe400078e0200 */
[----:B------:R-:W0:Y:S02]  /*0700*/  LDC R0, c[0x0][0x230] ;  /* 0x00008c00ff007b82 */ /* 0x000e240000000800 */
[----:B------:R-:W-:-:S05]  /*0710*/  IMAD R89, R3, 0x200, R2 ;  /* 0x0000020003597824 */ /* 0x000fca00078e0202 */
[----:B------:R1:W-:Y:S01]  /*0720*/  STL [R1+0x11c], R89 ;  /* 0x00011c5901007387 */ /* 0x0003e20000100800 */
[----:B0-----:R-:W-:-:S05]  /*0730*/  VIADD R0, R0, 0x1f ;  /* 0x0000001f00007836 */ /* 0x001fca0000000000 */
[----:B------:R-:W-:-:S13]  /*0740*/  ISETP.GE.AND P0, PT, R0, 0x20, PT ;  /* 0x000000200000780c */ /* 0x000fda0003f06270 */
[----:B-1----:R-:W-:Y:S05]  /*0750*/  @!P0 BRA `(.L_x_0) ;  /* 0x0000003800408947 */ /* 0x002fea0003800000 */
[----:B------:R-:W-:Y:S01]  /*0760*/  IABS R19, R10 ;  /* 0x0000000a00137213 */ /* 0x000fe20000000000 */
[----:B------:R-:W-:Y:S01]  /*0770*/  ULDC UR4, c[0x0][0x234] ;  /* 0x00008d0000047ab9 */ /* 0x000fe20000000800 */
[----:B------:R-:W-:Y:S01]  /*0780*/  IABS R18, R11 ;  /* 0x0000000b00127213 */ /* 0x000fe20000000000 */
[----:B------:R-:W-:Y:S01]  /*0790*/  ULDC.64 UR6, c[0x0][0x210] ;  /* 0x0000840000067ab9 */ /* 0x000fe20000000a00 */
[----:B------:R-:W0:Y:S01]  /*07a0*/  I2F.RP R12, R19 ;  /* 0x00000013000c7306 */ /* 0x000e220000209400 */
[----:B------:R-:W-:Y:S01]  /*07b0*/  IABS R15, R89 ;  /* 0x00000059000f7213 */ /* 0x000fe20000000000 */
[----:B------:R-:W-:Y:S01]  /*07c0*/  ULDC UR8, c[0x0][0x230] ;  /* 0x00008c0000087ab9 */ /* 0x000fe20000000800 */
[----:B------:R-:W-:Y:S02]  /*07d0*/  LEA.HI R16, R4, R5, RZ, 0x1b ;  /* 0x0000000504107211 */ /* 0x000fe400078fd8ff */
[----:B------:R-:W-:Y:S02]  /*07e0*/  CS2R R28, SRZ ;  /* 0x00000000001c7805 */ /* 0x000fe4000001ff00 */
[----:B------:R-:W-:-:S02]  /*07f0*/  ISETP.GE.AND P3, PT, R89, RZ, PT ;  /* 0x000000ff5900720c */ /* 0x000fc40003f66270 */
[----:B------:R-:W-:Y:S02]  /*0800*/  CS2R R30, SRZ ;  /* 0x00000000001e7805 */ /* 0x000fe4000001ff00 */
[----:B------:R-:W-:Y:S01]  /*0810*/  IABS R21, R16 ;  /* 0x0000001000157213 */ /* 0x000fe20000000000 */
[----:B------:R-:W1:Y:S01]  /*0820*/  I2F.RP R3, R18 ;  /* 0x0000001200037306 */ /* 0x000e620000209400 */
[C---:B------:R-:W-:Y:S01]  /*0830*/  VIADD R22, R16.reuse, 0x70 ;  /* 0x0000007010167836 */ /* 0x040fe20000000000 */
[----:B------:R-:W-:Y:S01]  /*0840*/  CS2R R32, SRZ ;  /* 0x0000000000207805 */ /* 0x000fe2000001ff00 */
[C---:B------:R-:W-:Y:S01]  /*0850*/  VIADD R23, R16.reuse, 0x60 ;  /* 0x0000006010177836 */ /* 0x040fe20000000000 */
[----:B------:R-:W-:Y:S01]  /*0860*/  CS2R R34, SRZ ;  /* 0x0000000000227805 */ /* 0x000fe2000001ff00 */
[C---:B------:R-:W-:Y:S01]  /*0870*/  VIADD R24, R16.reuse, 0x50 ;  /* 0x0000005010187836 */ /* 0x040fe20000000000 */
[----:B------:R-:W-:Y:S01]  /*0880*/  CS2R R36, SRZ ;  /* 0x0000000000247805 */ /* 0x000fe2000001ff00 */
[C---:B------:R-:W-:Y:S01]  /*0890*/  VIADD R25, R16.reuse, 0x40 ;  /* 0x0000004010197836 */ /* 0x040fe20000000000 */
[----:B0-----:R-:W0:Y:S01]  /*08a0*/  MUFU.RCP R12, R12 ;  /* 0x0000000c000c7308 */ /* 0x001e220000001000 */
[C---:B------:R-:W-:Y:S01]  /*08b0*/  VIADD R26, R16.reuse, 0x30 ;  /* 0x00000030101a7836 */ /* 0x040fe20000000000 */
[----:B------:R-:W-:Y:S01]  /*08c0*/  CS2R R38, SRZ ;  /* 0x0000000000267805 */ /* 0x000fe2000001ff00 */
[----:B------:R-:W-:Y:S01]  /*08d0*/  VIADD R27, R16, 0x10 ;  /* 0x00000010101b7836 */ /* 0x000fe20000000000 */
[----:B------:R-:W-:-:S02]  /*08e0*/  IABS R17, R25 ;  /* 0x0000001900117213 */ /* 0x000fc40000000000 */
[----:B------:R-:W-:Y:S02]  /*08f0*/  CS2R R40, SRZ ;  /* 0x0000000000287805 */ /* 0x000fe4000001ff00 */
[----:B------:R-:W-:Y:S02]  /*0900*/  IABS R20, R26 ;  /* 0x0000001a00147213 */ /* 0x000fe40000000000 */
[----:B------:R-:W-:Y:S01]  /*0910*/  CS2R R42, SRZ ;  /* 0x00000000002a7805 */ /* 0x000fe2000001ff00 */
[----:B-1----:R-:W1:Y:S01]  /*0920*/  MUFU.RCP R3, R3 ;  /* 0x0000000300037308 */ /* 0x002e620000001000 */
[----:B------:R-:W-:Y:S02]  /*0930*/  CS2R R44, SRZ ;  /* 0x00000000002c7805 */ /* 0x000fe4000001ff00 */
[----:B------:R-:W-:Y:S02]  /*0940*/  CS2R R46, SRZ ;  /* 0x00000000002e7805 */ /* 0x000fe4000001ff00 */
[----:B------:R-:W-:-:S02]  /*0950*/  CS2R R48, SRZ ;  /* 0x0000000000307805 */ /* 0x000fc4000001ff00 */
[----:B------:R-:W-:Y:S02]  /*0960*/  CS2R R50, SRZ ;  /* 0x0000000000327805 */ /* 0x000fe4000001ff00 */
[----:B------:R-:W-:Y:S02]  /*0970*/  CS2R R52, SRZ ;  /* 0x0000000000347805 */ /* 0x000fe4000001ff00 */
[----:B------:R-:W-:Y:S02]  /*0980*/  CS2R R54, SRZ ;  /* 0x0000000000367805 */ /* 0x000fe4000001ff00 */
[----:B------:R-:W-:Y:S02]  /*0990*/  CS2R R56, SRZ ;  /* 0x0000000000387805 */ /* 0x000fe4000001ff00 */
[----:B------:R-:W-:Y:S01]  /*09a0*/  CS2R R58, SRZ ;  /* 0x00000000003a7805 */ /* 0x000fe2000001ff00 */
[----:B0-----:R-:W-:Y:S01]  /*09b0*/  VIADD R8, R12, 0xffffffe ;  /* 0x0ffffffe0c087836 */ /* 0x001fe20000000000 */
[----:B------:R-:W-:-:S02]  /*09c0*/  CS2R R60, SRZ ;  /* 0x00000000003c7805 */ /* 0x000fc4000001ff00 */
[----:B------:R-:W-:Y:S02]  /*09d0*/  CS2R R62, SRZ ;  /* 0x00000000003e7805 */ /* 0x000fe4000001ff00 */
[----:B------:R-:W-:Y:S01]  /*09e0*/  CS2R R64, SRZ ;  /* 0x0000000000407805 */ /* 0x000fe2000001ff00 */
[----:B------:R0:W2:Y:S01]  /*09f0*/  F2I.FTZ.U32.TRUNC.NTZ R9, R8 ;  /* 0x0000000800097305 */ /* 0x0000a2000021f000 */
[----:B------:R-:W-:Y:S02]  /*0a00*/  CS2R R66, SRZ ;  /* 0x0000000000427805 */ /* 0x000fe4000001ff00 */
[----:B------:R-:W-:Y:S02]  /*0a10*/  CS2R R68, SRZ ;  /* 0x0000000000447805 */ /* 0x000fe4000001ff00 */
[----:B------:R-:W-:Y:S01]  /*0a20*/  CS2R R70, SRZ ;  /* 0x0000000000467805 */ /* 0x000fe2000001ff00 */
[----:B-1----:R-:W-:Y:S01]  /*0a30*/  VIADD R6, R3, 0xffffffe ;  /* 0x0ffffffe03067836 */ /* 0x002fe20000000000 */
[----:B------:R-:W-:-:S02]  /*0a40*/  SHF.R.S32.HI R3, RZ, 0x1f, R0 ;  /* 0x0000001fff037819 */ /* 0x000fc40000011400 */
[----:B------:R-:W-:Y:S02]  /*0a50*/  CS2R R72, SRZ ;  /* 0x0000000000487805 */ /* 0x000fe4000001ff00 */
[----:B------:R-:W-:Y:S01]  /*0a60*/  CS2R R74, SRZ ;  /* 0x00000000004a7805 */ /* 0x000fe2000001ff00 */
[----:B------:R1:W3:Y:S01]  /*0a70*/  F2I.FTZ.U32.TRUNC.NTZ R7, R6 ;  /* 0x0000000600077305 */ /* 0x0002e2000021f000 */
[----:B0-----:R-:W-:Y:S01]  /*0a80*/  IMAD.MOV.U32 R8, RZ, RZ, RZ ;  /* 0x000000ffff087224 */ /* 0x001fe200078e00ff */
[----:B------:R-:W-:Y:S02]  /*0a90*/  LEA.HI R0, R3, R0, RZ, 0x5 ;  /* 0x0000000003007211 */ /* 0x000fe400078f28ff */
[----:B------:R-:W-:Y:S02]  /*0aa0*/  CS2R R76, SRZ ;  /* 0x00000000004c7805 */ /* 0x000fe4000001ff00 */
[----:B------:R-:W-:Y:S02]  /*0ab0*/  CS2R R78, SRZ ;  /* 0x00000000004e7805 */ /* 0x000fe4000001ff00 */
[----:B------:R-:W-:-:S02]  /*0ac0*/  CS2R R80, SRZ ;  /* 0x0000000000507805 */ /* 0x000fc4000001ff00 */
[----:B------:R-:W-:Y:S01]  /*0ad0*/  SHF.R.S32.HI R0, RZ, 0x5, R0 ;  /* 0x00000005ff007819 */ /* 0x000fe20000011400 */
[----:B--2---:R-:W-:Y:S01]  /*0ae0*/  IMAD.MOV R14, RZ, RZ, -R9 ;  /* 0x000000ffff0e7224 */ /* 0x004fe200078e0a09 */
[----:B------:R-:W-:Y:S01]  /*0af0*/  CS2R R82, SRZ ;  /* 0x0000000000527805 */ /* 0x000fe2000001ff00 */
[----:B-1----:R-:W-:Y:S01]  /*0b00*/  IMAD.MOV.U32 R6, RZ, RZ, RZ ;  /* 0x000000ffff067224 */ /* 0x002fe200078e00ff */
[----:B------:R-:W-:Y:S01]  /*0b10*/  CS2R R84, SRZ ;  /* 0x0000000000547805 */ /* 0x000fe2000001ff00 */
[----:B------:R-:W-:Y:S01]  /*0b20*/  IMAD R13, R14, R19, RZ ;  /* 0x000000130e0d7224 */ /* 0x000fe200078e02ff */
[----:B------:R-:W-:Y:S01]  /*0b30*/  CS2R R86, SRZ ;  /* 0x0000000000567805 */ /* 0x000fe2000001ff00 */
[----:B------:R-:W-:Y:S01]  /*0b40*/  IMAD.MOV.U32 R14, RZ, RZ, R15 ;  /* 0x000000ffff0e7224 */ /* 0x000fe200078e000f */
[----:B------:R-:W-:Y:S01]  /*0b50*/  IABS R15, R24 ;  /* 0x00000018000f7213 */ /* 0x000fe20000000000 */
[----:B------:R-:W-:Y:S01]  /*0b60*/  IMAD.HI.U32 R9, R9, R13, R8 ;  /* 0x0000000d09097227 */ /* 0x000fe200078e0008 */
[----:B------:R-:W-:Y:S01]  /*0b70*/  UMOV UR5, URZ ;  /* 0x0000003f00057c82 */ /* 0x000fe20008000000 */
[----:B------:R-:W-:-:S02]  /*0b80*/  UMOV UR11, 0x80000020 ;  /* 0x80000020000b7882 */ /* 0x000fc40000000000 */
[----:B---3--:R-:W-:Y:S02]  /*0b90*/  IMAD.MOV R13, RZ, RZ, -R7 ;  /* 0x000000ffff0d7224 */ /* 0x008fe400078e0a07 */
[----:B------:R-:W-:-:S04]  /*0ba0*/  IMAD.HI.U32 R9, R9, R14, RZ ;  /* 0x0000000e09097227 */ /* 0x000fc800078e00ff */
[----:B------:R-:W-:Y:S02]  /*0bb0*/  IMAD.MOV R9, RZ, RZ, -R9 ;  /* 0x000000ffff097224 */ /* 0x000fe400078e0a09 */
[----:B------:R-:W-:Y:S02]  /*0bc0*/  IMAD R13, R13, R18, RZ ;  /* 0x000000120d0d7224 */ /* 0x000fe400078e02ff */
[----:B------:R-:W-:Y:S01]  /*0bd0*/  IMAD R14, R19, R9, R14 ;  /* 0x00000009130e7224 */ /* 0x000fe200078e020e */
[----:B------:R-:W-:Y:S01]  /*0be0*/  IABS R9, R22 ;  /* 0x0000001600097213 */ /* 0x000fe20000000000 */
[----:B------:R-:W-:Y:S01]  /*0bf0*/  IMAD.HI.U32 R6, R7, R13, R6 ;  /* 0x0000000d07067227 */ /* 0x000fe200078e0006 */
[----:B------:R-:W-:Y:S02]  /*0c00*/  IABS R13, R23 ;  /* 0x00000017000d7213 */ /* 0x000fe40000000000 */
[----:B------:R-:W-:-:S03]  /*0c10*/  ISETP.GT.U32.AND P0, PT, R19, R14, PT ;  /* 0x0000000e1300720c */ /* 0x000fc60003f04070 */
[----:B------:R-:W-:-:S04]  /*0c20*/  IMAD.HI.U32 R3, R6, R9, RZ ;  /* 0x0000000906037227 */ /* 0x000fc800078e00ff */
[----:B------:R-:W-:Y:S02]  /*0c30*/  IMAD.MOV R3, RZ, RZ, -R3 ;  /* 0x000000ffff037224 */ /* 0x000fe400078e0a03 */
[----:B------:R-:W-:-:S04]  /*0c40*/  IMAD.HI.U32 R4, R6, R13, RZ ;  /* 0x0000000d06047227 */ /* 0x000fc800078e00ff */
[----:B------:R-:W-:Y:S01]  /*0c50*/  @!P0 IMAD.IADD R14, R14, 0x1, -R19 ;  /* 0x000000010e0e8824 */ /* 0x000fe200078e0a13 */
[----:B------:R-:W-:Y:S01]  /*0c60*/  ISETP.GE.AND P0, PT, R16, RZ, PT ;  /* 0x000000ff1000720c */ /* 0x000fe20003f06270 */
[----:B------:R-:W-:Y:S02]  /*0c70*/  IMAD R3, R18, R3, R9 ;  /* 0x0000000312037224 */ /* 0x000fe400078e0209 */
[----:B------:R-:W-:Y:S01]  /*0c80*/  IMAD.HI.U32 R7, R6, R15, RZ ;  /* 0x0000000f06077227 */ /* 0x000fe200078e00ff */
[----:B------:R-:W-:Y:S02]  /*0c90*/  ISETP.GT.U32.AND P2, PT, R19, R14, PT ;  /* 0x0000000e1300720c */ /* 0x000fe40003f44070 */
[----:B------:R-:W-:Y:S01]  /*0ca0*/  ISETP.GT.U32.AND P1, PT, R18, R3, PT ;  /* 0x000000031200720c */ /* 0x000fe20003f24070 */
[----:B------:R-:W-:Y:S02]  /*0cb0*/  IMAD.MOV R4, RZ, RZ, -R4 ;  /* 0x000000ffff047224 */ /* 0x000fe400078e0a04 */
[----:B------:R-:W-:-:S04]  /*0cc0*/  IMAD.HI.U32 R8, R6, R17, RZ ;  /* 0x0000001106087227 */ /* 0x000fc800078e00ff */
[----:B------:R-:W-:Y:S02]  /*0cd0*/  IMAD.MOV R7, RZ, RZ, -R7 ;  /* 0x000000ffff077224 */ /* 0x000fe400078e0a07 */
[C---:B------:R-:W-:Y:S02]  /*0ce0*/  IMAD R4, R18.reuse, R4, R13 ;  /* 0x0000000412047224 */ /* 0x040fe400078e020d */
[----:B------:R-:W-:Y:S02]  /*0cf0*/  IMAD.MOV.U32 R13, RZ, RZ, R20 ;  /* 0x000000ffff0d7224 */ /* 0x000fe400078e0014 */
[----:B------:R-:W-:Y:S02]  /*0d00*/  IMAD.MOV R12, RZ, RZ, -R8 ;  /* 0x000000ffff0c7224 */ /* 0x000fe400078e0a08 */
[----:B------:R-:W-:Y:S02]  /*0d10*/  IMAD R8, R18, R7, R15 ;  /* 0x0000000712087224 */ /* 0x000fe400078e020f */
[----:B------:R-:W-:-:S02]  /*0d20*/  VIADD R20, R16, 0x20 ;  /* 0x0000002010147836 */ /* 0x000fc40000000000 */
[----:B------:R-:W-:Y:S01]  /*0d30*/  IMAD.HI.U32 R7, R6, R13, RZ ;  /* 0x0000000d06077227 */ /* 0x000fe200078e00ff */
[C---:B------:R-:W-:Y:S02]  /*0d40*/  ISETP.GT.U32.AND P6, PT, R18.reuse, R8, PT ;  /* 0x000000081200720c */ /* 0x040fe40003fc4070 */
[----:B------:R-:W-:Y:S01]  /*0d50*/  IABS R15, R20 ;  /* 0x00000014000f7213 */ /* 0x000fe20000000000 */
[----:B------:R-:W-:Y:S01]  /*0d60*/  IMAD R9, R18, R12, R17 ;  /* 0x0000000c12097224 */ /* 0x000fe200078e0211 */
[----:B------:R-:W-:Y:S01]  /*0d70*/  IABS R17, R27 ;  /* 0x0000001b00117213 */ /* 0x000fe20000000000 */
[----:B------:R-:W-:Y:S02]  /*0d80*/  IMAD.MOV R7, RZ, RZ, -R7 ;  /* 0x000000ffff077224 */ /* 0x000fe400078e0a07 */
[----:B------:R-:W-:Y:S01]  /*0d90*/  @!P2 IMAD.IADD R14, R14, 0x1, -R19 ;  /* 0x000000010e0ea824 */ /* 0x000fe200078e0a13 */
[----:B------:R-:W-:Y:S01]  /*0da0*/  ISETP.NE.AND P2, PT, R10, RZ, PT ;  /* 0x000000ff0a00720c */ /* 0x000fe20003f45270 */
[C---:B------:R-:W-:Y:S01]  /*0db0*/  IMAD R12, R18.reuse, R7, R13 ;  /* 0x00000007120c7224 */ /* 0x040fe200078e020d */
[C---:B------:R-:W-:Y:S01]  /*0dc0*/  ISETP.GT.U32.AND P4, PT, R18.reuse, R9, PT ;  /* 0x000000091200720c */ /* 0x040fe20003f84070 */
[----:B------:R-:W-:Y:S01]  /*0dd0*/  @!P1 IMAD.IADD R3, R3, 0x1, -R18 ;  /* 0x0000000103039824 */ /* 0x000fe200078e0a12 */
[----:B------:R-:W-:Y:S01]  /*0de0*/  ISETP.GT.U32.AND P1, PT, R18, R4, PT ;  /* 0x000000041200720c */ /* 0x000fe20003f24070 */
[----:B------:R-:W-:-:S02]  /*0df0*/  IMAD.MOV.U32 R16, RZ, RZ, R14 ;  /* 0x000000ffff107224 */ /* 0x000fc400078e000e */
[----:B------:R-:W-:Y:S01]  /*0e00*/  IMAD.HI.U32 R7, R6, R15, RZ ;  /* 0x0000000f06077227 */ /* 0x000fe200078e00ff */
[----:B------:R-:W-:-:S03]  /*0e10*/  ISETP.GT.U32.AND P5, PT, R18, R3, PT ;  /* 0x000000031200720c */ /* 0x000fc60003fa4070 */
[----:B------:R-:W-:-:S04]  /*0e20*/  IMAD.HI.U32 R13, R6, R17, RZ ;  /* 0x00000011060d7227 */ /* 0x000fc800078e00ff */
[----:B------:R-:W-:Y:S01]  /*0e30*/  @!P3 IMAD.MOV R16, RZ, RZ, -R16 ;  /* 0x000000ffff10b224 */ /* 0x000fe200078e0a10 */
[----:B------:R-:W-:Y:S01]  /*0e40*/  ISETP.GT.U32.AND P3, PT, R18, R12, PT ;  /* 0x0000000c1200720c */ /* 0x000fe20003f64070 */
[----:B------:R-:W-:Y:S01]  /*0e50*/  IMAD.HI.U32 R6, R6, R21, RZ ;  /* 0x0000001506067227 */ /* 0x000fe200078e00ff */
[----:B------:R-:W-:Y:S02]  /*0e60*/  @!P2 LOP3.LUT R16, RZ, R10, RZ, 0x33, !PT ;  /* 0x0000000aff10a212 */ /* 0x000fe400078e33ff */
[----:B------:R-:W0:Y:S01]  /*0e70*/  LDC R10, c[0x0][0x240] ;  /* 0x00009000ff0a7b82 */ /* 0x000e220000000800 */
[----:B------:R-:W-:Y:S02]  /*0e80*/  IMAD.MOV R7, RZ, RZ, -R7 ;  /* 0x000000ffff077224 */ /* 0x000fe400078e0a07 */
[----:B------:R-:W-:Y:S02]  /*0e90*/  IMAD.MOV R19, RZ, RZ, -R13 ;  /* 0x000000ffff137224 */ /* 0x000fe400078e0a0d */
[----:B------:R-:W-:-:S02]  /*0ea0*/  IMAD.MOV R6, RZ, RZ, -R6 ;  /* 0x000000ffff067224 */ /* 0x000fc400078e0a06 */
[C---:B------:R-:W-:Y:S01]  /*0eb0*/  IMAD R13, R18.reuse, R7, R15 ;  /* 0x00000007120d7224 */ /* 0x040fe200078e020f */
[----:B------:R-:W-:Y:S01]  /*0ec0*/  SHF.R.U32.HI R7, RZ, 0x2, R88 ;  /* 0x00000002ff077819 */ /* 0x000fe20000011658 */
[C---:B------:R-:W-:Y:S02]  /*0ed0*/  IMAD R14, R18.reuse, R19, R17 ;  /* 0x00000013120e7224 */ /* 0x040fe400078e0211 */
[C---:B------:R-:W-:Y:S01]  /*0ee0*/  IMAD R15, R18.reuse, R6, R21 ;  /* 0x00000006120f7224 */ /* 0x040fe200078e0215 */
[----:B------:R-:W-:Y:S01]  /*0ef0*/  ISETP.GT.U32.AND P2, PT, R18, R13, PT ;  /* 0x0000000d1200720c */ /* 0x000fe20003f44070 */
[--C-:B------:R-:W-:Y:S01]  /*0f00*/  @!P1 IMAD.IADD R4, R4, 0x1, -R18.reuse ;  /* 0x0000000104049824 */ /* 0x100fe200078e0a12 */
[----:B------:R-:W-:Y:S01]  /*0f10*/  ISETP.GT.U32.AND P1, PT, R18, R14, PT ;  /* 0x0000000e1200720c */ /* 0x000fe20003f24070 */
[--C-:B------:R-:W-:Y:S02]  /*0f20*/  @!P6 IMAD.IADD R8, R8, 0x1, -R18.reuse ;  /* 0x000000010808e824 */ /* 0x100fe400078e0a12 */
[--C-:B------:R-:W-:Y:S01]  /*0f30*/  @!P5 IMAD.IADD R3, R3, 0x1, -R18.reuse ;  /* 0x000000010303d824 */ /* 0x100fe200078e0a12 */
[C---:B------:R-:W-:Y:S01]  /*0f40*/  ISETP.GT.U32.AND P5, PT, R18.reuse, R15, PT ;  /* 0x0000000f1200720c */ /* 0x040fe20003fa4070 */
[--C-:B------:R-:W-:Y:S01]  /*0f50*/  @!P4 IMAD.IADD R9, R9, 0x1, -R18.reuse ;  /* 0x000000010909c824 */ /* 0x100fe200078e0a12 */
[----:B------:R-:W-:Y:S01]  /*0f60*/  ISETP.GT.U32.AND P4, PT, R18, R8, PT ;  /* 0x000000081200720c */ /* 0x000fe20003f84070 */
[--C-:B------:R-:W-:Y:S01]  /*0f70*/  @!P3 IMAD.IADD R12, R12, 0x1, -R18.reuse ;  /* 0x000000010c0cb824 */ /* 0x100fe200078e0a12 */
[----:B------:R-:W-:Y:S01]  /*0f80*/  ISETP.GE.AND P3, PT, R22, RZ, PT ;  /* 0x000000ff1600720c */ /* 0x000fe20003f66270 */
[----:B------:R-:W-:Y:S01]  /*0f90*/  IMAD.SHL.U32 R6, R2, 0x2, RZ ;  /* 0x0000000202067824 */ /* 0x000fe200078e00ff */
[----:B------:R-:W-:Y:S01]  /*0fa0*/  ISETP.GT.U32.AND P6, PT, R18, R4, PT ;  /* 0x000000041200720c */ /* 0x000fe20003fc4070 */
[--C-:B------:R-:W-:Y:S01]  /*0fb0*/  @!P2 IMAD.IADD R13, R13, 0x1, -R18.reuse ;  /* 0x000000010d0da824 */ /* 0x100fe200078e0a12 */
[----:B------:R-:W-:Y:S01]  /*0fc0*/  ISETP.GE.AND P2, PT, R23, RZ, PT ;  /* 0x000000ff1700720c */ /* 0x000fe20003f46270 */
[--C-:B------:R-:W-:Y:S01]  /*0fd0*/  @!P1 IMAD.IADD R14, R14, 0x1, -R18.reuse ;  /* 0x000000010e0e9824 */ /* 0x100fe200078e0a12 */
[----:B------:R-:W-:Y:S01]  /*0fe0*/  ISETP.GT.U32.AND P1, PT, R18, R9, PT ;  /* 0x000000091200720c */ /* 0x000fe20003f24070 */
[----:B------:R-:W-:Y:S01]  /*0ff0*/  IMAD.SHL.U32 R17, R88, 0x2, RZ ;  /* 0x0000000258117824 */ /* 0x000fe200078e00ff */
[----:B------:R-:W-:Y:S01]  /*1000*/  LOP3.LUT R6, R6, 0x30, R7, 0x78, !PT ;  /* 0x0000003006067812 */ /* 0x000fe200078e7807 */
[--C-:B------:R-:W-:Y:S01]  /*1010*/  @!P5 IMAD.IADD R15, R15, 0x1, -R18.reuse ;  /* 0x000000010f0fd824 */ /* 0x100fe200078e0a12 */
[----:B------:R-:W-:Y:S01]  /*1020*/  ISETP.GT.U32.AND P5, PT, R18, R12, PT ;  /* 0x0000000c1200720c */ /* 0x000fe20003fa4070 */
[--C-:B------:R-:W-:Y:S01]  /*1030*/  @!P4 IMAD.IADD R8, R8, 0x1, -R18.reuse ;  /* 0x000000010808c824 */ /* 0x100fe200078e0a12 */
[C---:B------:R-:W-:Y:S01]  /*1040*/  ISETP.GT.U32.AND P4, PT, R18.reuse, R13, PT ;  /* 0x0000000d1200720c */ /* 0x040fe20003f84070 */
[----:B------:R-:W-:Y:S01]  /*1050*/  @!P3 IMAD.MOV R3, RZ, RZ, -R3 ;  /* 0x000000ffff03b224 */ /* 0x000fe200078e0a03 */
[----:B------:R-:W-:Y:S01]  /*1060*/  ISETP.GT.U32.AND P3, PT, R18, R14, PT ;  /* 0x0000000e1200720c */ /* 0x000fe20003f64070 */
[----:B------:R-:W-:Y:S01]  /*1070*/  @!P6 IMAD.IADD R4, R4, 0x1, -R18 ;  /* 0x000000010404e824 */ /* 0x000fe200078e0a12 */
[----:B------:R-:W-:Y:S01]  /*1080*/  SHF.R.U32.HI R2, RZ, 0x5, R88 ;  /* 0x00000005ff027819 */ /* 0x000fe20000011658 */
[----:B------:R-:W-:Y:S01]  /*1090*/  IMAD R16, R16, UR4, RZ ;  /* 0x0000000410107c24 */ /* 0x000fe2000f8e02ff */
[----:B------:R-:W-:Y:S01]  /*10a0*/  ISETP.GT.U32.AND P6, PT, R18, R15, PT ;  /* 0x0000000f1200720c */ /* 0x000fe20003fc4070 */
[----:B------:R-:W-:Y:S01]  /*10b0*/  IMAD.MOV.U32 R7, RZ, RZ, R4 ;  /* 0x000000ffff077224 */ /* 0x000fe200078e0004 */
[----:B------:R-:W-:Y:S01]  /*10c0*/  R2UR UR13, R2 ;  /* 0x00000000020d72ca */ /* 0x000fe200000e0000 */
[--C-:B------:R-:W-:Y:S01]  /*10d0*/  @!P1 IMAD.IADD R9, R9, 0x1, -R18.reuse ;  /* 0x0000000109099824 */ /* 0x100fe200078e0a12 */
[----:B------:R-:W-:Y:S01]  /*10e0*/  ISETP.GE.AND P1, PT, R25, RZ, PT ;  /* 0x000000ff1900720c */ /* 0x000fe20003f26270 */
[----:B------:R-:W-:Y:S01]  /*10f0*/  @!P2 IMAD.MOV R7, RZ, RZ, -R7 ;  /* 0x000000ffff07a224 */ /* 0x000fe200078e0a07 */
[----:B------:R-:W-:Y:S01]  /*1100*/  ISETP.GE.AND P2, PT, R24, RZ, PT ;  /* 0x000000ff1800720c */ /* 0x000fe20003f46270 */
[----:B------:R-:W-:Y:S01]  /*1110*/  IMAD.SHL.U32 R2, R88, 0x40, RZ ;  /* 0x0000004058027824 */ /* 0x000fe200078e00ff */
[----:B------:R-:W1:Y:S01]  /*1120*/  LDC.64 R24, c[0x0][0x218] ;  /* 0x00008600ff187b82 */ /* 0x000e620000000a00 */
[--C-:B------:R-:W-:Y:S01]  /*1130*/  @!P5 IMAD.IADD R12, R12, 0x1, -R18.reuse ;  /* 0x000000010c0cd824 */ /* 0x100fe200078e0a12 */
[----:B------:R-:W-:Y:S01]  /*1140*/  ISETP.GE.AND P5, PT, R26, RZ, PT ;  /* 0x000000ff1a00720c */ /* 0x000fe20003fa6270 */
[--C-:B------:R-:W-:Y:S01]  /*1150*/  @!P4 IMAD.IADD R13, R13, 0x1, -R18.reuse ;  /* 0x000000010d0dc824 */ /* 0x100fe200078e0a12 */
[----:B------:R-:W-:Y:S01]  /*1160*/  ISETP.GE.AND P4, PT, R20, RZ, PT ;  /* 0x000000ff1400720c */ /* 0x000fe20003f86270 */
[--C-:B------:R-:W-:Y:S01]  /*1170*/  @!P3 IMAD.IADD R14, R14, 0x1, -R18.reuse ;  /* 0x000000010e0eb824 */ /* 0x100fe200078e0a12 */
[----:B------:R-:W-:Y:S01]  /*1180*/  ISETP.GE.AND P3, PT, R27, RZ, PT ;  /* 0x000000ff1b00720c */ /* 0x000fe20003f66270 */
[----:B------:R-:W-:Y:S01]  /*1190*/  @!P6 IMAD.IADD R15, R15, 0x1, -R18 ;  /* 0x000000010f0fe824 */ /* 0x000fe200078e0a12 */
[----:B------:R-:W-:Y:S01]  /*11a0*/  LOP3.LUT R2, R2, 0x7000, RZ, 0xc0, !PT ;  /* 0x0000700002027812 */ /* 0x000fe200078ec0ff */
[----:B------:R-:W-:Y:S01]  /*11b0*/  @!P1 IMAD.MOV R9, RZ, RZ, -R9 ;  /* 0x000000ffff099224 */ /* 0x000fe200078e0a09 */
[----:B------:R-:W-:Y:S01]  /*11c0*/  ISETP.NE.AND P6, PT, R11, RZ, PT ;  /* 0x000000ff0b00720c */ /* 0x000fe20003fc5270 */
[----:B------:R-:W-:Y:S01]  /*11d0*/  @!P2 IMAD.MOV R8, RZ, RZ, -R8 ;  /* 0x000000ffff08a224 */ /* 0x000fe200078e0a08 */
[----:B------:R-:W-:Y:S01]  /*11e0*/  LOP3.LUT R4, R2, 0x7e, R17, 0xf8, !PT ;  /* 0x0000007e02047812 */ /* 0x000fe200078ef811 */
[----:B------:R-:W-:Y:S01]  /*11f0*/  @!P0 IMAD.MOV R15, RZ, RZ, -R15 ;  /* 0x000000ffff0f8224 */ /* 0x000fe200078e0a0f */
[----:B------:R-:W-:Y:S01]  /*1200*/  LOP3.LUT R2, RZ, R11, RZ, 0x33, !PT ;  /* 0x0000000bff027212 */ /* 0x000fe200078e33ff */
[----:B------:R-:W-:Y:S01]  /*1210*/  @!P5 IMAD.MOV R12, RZ, RZ, -R12 ;  /* 0x000000ffff0cd224 */ /* 0x000fe200078e0a0c */
[----:B------:R-:W-:Y:S01]  /*1220*/  UIADD3 UR4, UR12, 0x8000, URZ ;  /* 0x000080000c047890 */ /* 0x000fe2000fffe03f */
[----:B------:R-:W-:Y:S01]  /*1230*/  @!P4 IMAD.MOV R13, RZ, RZ, -R13 ;  /* 0x000000ffff0dc224 */ /* 0x000fe200078e0a0d */
[C---:B------:R-:W-:Y:S01]  /*1240*/  SEL R3, R2.reuse, R3, !P6 ;  /* 0x0000000302037207 */ /* 0x040fe20007000000 */
[----:B------:R-:W-:Y:S01]  /*1250*/  @!P3 IMAD.MOV R14, RZ, RZ, -R14 ;  /* 0x000000ffff0eb224 */ /* 0x000fe200078e0a0e */
[C---:B------:R-:W-:Y:S01]  /*1260*/  SEL R7, R2.reuse, R7, !P6 ;  /* 0x0000000702077207 */ /* 0x040fe20007000000 */
[----:B------:R-:W-:Y:S01]  /*1270*/  USHF.R.U32.HI UR4, URZ, 0x4, UR4 ;  /* 0x000000043f047899 */ /* 0x000fe20008011604 */
[C---:B------:R-:W-:Y:S01]  /*1280*/  SEL R8, R2.reuse, R8, !P6 ;  /* 0x0000000802087207 */ /* 0x040fe20007000000 */
[-C--:B0-----:R-:W-:Y:S01]  /*1290*/  IMAD R3, R3, R10.reuse, RZ ;  /* 0x0000000a03037224 */ /* 0x081fe200078e02ff */
[C---:B------:R-:W-:Y:S01]  /*12a0*/  SEL R9, R2.reuse, R9, !P6 ;  /* 0x0000000902097207 */ /* 0x040fe20007000000 */
[----:B------:R-:W-:Y:S01]  /*12b0*/  IMAD R11, R7, R10, RZ ;  /* 0x0000000a070b7224 */ /* 0x000fe200078e02ff */
[----:B------:R-:W-:Y:S01]  /*12c0*/  SEL R12, R2, R12, !P6 ;  /* 0x0000000c020c7207 */ /* 0x000fe20007000000 */
[-C--:B------:R-:W-:Y:S01]  /*12d0*/  IMAD R8, R8, R10.reuse, RZ ;  /* 0x0000000a08087224 */ /* 0x080fe200078e02ff */
[C---:B------:R-:W-:Y:S01]  /*12e0*/  SEL R13, R2.reuse, R13, !P6 ;  /* 0x0000000d020d7207 */ /* 0x040fe20007000000 */
[----:B------:R-:W-:Y:S01]  /*12f0*/  IMAD R9, R9, R10, RZ ;  /* 0x0000000a09097224 */ /* 0x000fe200078e02ff */
[----:B------:R-:W-:Y:S01]  /*1300*/  SEL R14, R2, R14, !P6 ;  /* 0x0000000e020e7207 */ /* 0x000fe20007000000 */
[-C--:B------:R-:W-:Y:S01]  /*1310*/  IMAD R12, R12, R10.reuse, RZ ;  /* 0x0000000a0c0c7224 */ /* 0x080fe200078e02ff */
[----:B------:R-:W-:Y:S01]  /*1320*/  SEL R2, R2, R15, !P6 ;  /* 0x0000000f02027207 */ /* 0x000fe20007000000 */
[----:B------:R-:W-:Y:S01]  /*1330*/  IMAD R13, R13, R10, RZ ;  /* 0x0000000a0d0d7224 */ /* 0x000fe200078e02ff */
[----:B-1----:R-:W-:Y:S01]  /*1340*/  LEA R17, P6, R3, R24, 0x1 ;  /* 0x0000001803117211 */ /* 0x002fe200078c08ff */
[----:B------:R-:W-:Y:S01]  /*1350*/  IMAD R14, R14, R10, RZ ;  /* 0x0000000a0e0e7224 */ /* 0x000fe200078e02ff */
[----:B------:R-:W-:Y:S01]  /*1360*/  LEA R15, P1, R11, R24, 0x1 ;  /* 0x000000180b0f7211 */ /* 0x000fe200078208ff */
[----:B------:R-:W-:Y:S01]  /*1370*/  IMAD R2, R2, R10, RZ ;  /* 0x0000000a02027224 */ /* 0x000fe200078e02ff */
[-C--:B------:R-:W-:Y:S01]  /*1380*/  LEA R10, P2, R8, R24.reuse, 0x1 ;  /* 0x00000018080a7211 */ /* 0x080fe200078408ff */
[----:B------:R-:W-:Y:S01]  /*1390*/  STL [R1+0x118], R17 ;  /* 0x0001181101007387 */ /* 0x000fe20000100800 */
[----:B------:R-:W-:Y:S01]  /*13a0*/  LEA.HI.X.SX32 R3, R3, R25, 0x1, P6 ;  /* 0x0000001903037211 */ /* 0x000fe200030f0eff */
[----:B------:R-:W-:Y:S01]  /*13b0*/  USGXT.U32 UR4, UR4, 0xe ;  /* 0x0000000e0404789a */ /* 0x000fe20008000000 */
[-C--:B------:R-:W-:Y:S01]  /*13c0*/  LEA R107, P3, R9, R24.reuse, 0x1 ;  /* 0x00000018096b7211 */ /* 0x080fe200078608ff */
[----:B------:R-:W-:Y:S01]  /*13d0*/  STL [R1+0x110], R15 ;  /* 0x0001100f01007387 */ /* 0x000fe20000100800 */
[----:B------:R-:W-:-:S02]  /*13e0*/  LEA R90, P4, R12, R24, 0x1 ;  /* 0x000000180c5a7211 */ /* 0x000fc400078808ff */
[----:B------:R-:W-:Y:S02]  /*13f0*/  CS2R R26, SRZ ;  /* 0x00000000001a7805 */ /* 0x000fe4000001ff00 */
[-C--:B------:R-:W-:Y:S01]  /*1400*/  LEA R19, P5, R13, R24.reuse, 0x1 ;  /* 0x000000180d137211 */ /* 0x080fe200078a08ff */
[----:B------:R0:W-:Y:S01]  /*1410*/  STL [R1+0x108], R10 ;  /* 0x0001080a01007387 */ /* 0x0001e20000100800 */
[----:B------:R-:W-:Y:S01]  /*1420*/  LEA R21, P6, R14, R24, 0x1 ;  /* 0x000000180e157211 */ /* 0x000fe200078c08ff */
[----:B------:R-:W-:Y:S01]  /*1430*/  UMOV UR10, UR4 ;  /* 0x00000004000a7c82 */ /* 0x000fe20008000000 */
[----:B------:R-:W-:Y:S01]  /*1440*/  LEA R7, P0, R16, UR6, 0x1 ;  /* 0x0000000610077c11 */ /* 0x000fe2000f8008ff */
[----:B------:R1:W-:Y:S01]  /*1450*/  STL [R1+0x114], R3 ;  /* 0x0001140301007387 */ /* 0x0003e20000100800 */
[-C--:B------:R-:W-:Y:S01]  /*1460*/  LEA.HI.X.SX32 R106, R9, R25.reuse, 0x1, P3 ;  /* 0x00000019096a7211 */ /* 0x080fe200018f0eff */
[----:B------:R-:W-:Y:S01]  /*1470*/  UMOV UR6, 0xfffffffe ;  /* 0xfffffffe00067882 */ /* 0x000fe20000000000 */
[----:B------:R-:W-:-:S02]  /*1480*/  LEA.HI.X.SX32 R89, R12, R25, 0x1, P4 ;  /* 0x000000190c597211 */ /* 0x000fc400020f0eff */
[-C--:B------:R-:W-:Y:S02]  /*1490*/  LEA.HI.X.SX32 R18, R13, R25.reuse, 0x1, P5 ;  /* 0x000000190d127211 */ /* 0x080fe400028f0eff */
[-C--:B0-----:R-:W-:Y:S02]  /*14a0*/  LEA.HI.X.SX32 R10, R11, R25.reuse, 0x1, P1 ;  /* 0x000000190b0a7211 */ /* 0x081fe400008f0eff */
[----:B------:R-:W-:Y:S02]  /*14b0*/  LEA R23, P1, R2, R24, 0x1 ;  /* 0x0000001802177211 */ /* 0x000fe400078208ff */
[-C--:B-1----:R-:W-:Y:S01]  /*14c0*/  LEA.HI.X.SX32 R3, R8, R25.reuse, 0x1, P2 ;  /* 0x0000001908037211 */ /* 0x082fe200010f0eff */
[----:B------:R0:W-:Y:S01]  /*14d0*/  STL [R1+0x10c], R10 ;  /* 0x00010c0a01007387 */ /* 0x0001e20000100800 */
[----:B------:R-:W1:Y:S01]  /*14e0*/  LDC R8, c[0x0][0x23c] ;  /* 0x00008f00ff087b82 */ /* 0x000e620000000800 */
[-C--:B------:R-:W-:Y:S02]  /*14f0*/  LEA.HI.X.SX32 R20, R14, R25.reuse, 0x1, P6 ;  /* 0x000000190e147211 */ /* 0x080fe400030f0eff */
[----:B------:R1:W-:Y:S01]  /*1500*/  STL [R1+0x104], R3 ;  /* 0x0001040301007387 */ /* 0x0003e20000100800 */
[----:B------:R-:W-:-:S02]  /*1510*/  LEA.HI.X.SX32 R22, R2, R25, 0x1, P1 ;  /* 0x0000001902167211 */ /* 0x000fc400008f0eff */
[----:B------:R-:W-:Y:S02]  /*1520*/  CS2R R24, SRZ ;  /* 0x0000000000187805 */ /* 0x000fe4000001ff00 */
[----:B------:R-:W-:Y:S01]  /*1530*/  LOP3.LUT R9, R4, 0x20, RZ, 0x3c, !PT ;  /* 0x0000002004097812 */ /* 0x000fe200078e3cff */
[----:B------:R-:W-:Y:S01]  /*1540*/  STL [R1], RZ ;  /* 0x000000ff01007387 */ /* 0x000fe20000100800 */
[----:B------:R-:W-:Y:S01]  /*1550*/  LEA.HI.X.SX32 R2, R16, UR7, 0x1, P0 ;  /* 0x0000000710027c11 */ /* 0x000fe200080f0eff */
[----:B------:R-:W-:Y:S01]  /*1560*/  UMOV UR7, 0x7fffffdf ;  /* 0x7fffffdf00077882 */ /* 0x000fe20000000000 */
[----:B0-----:R-:W-:Y:S01]  /*1570*/  LOP3.LUT R10, R88, 0x1f, RZ, 0xc0, !PT ;  /* 0x0000001f580a7812 */ /* 0x001fe200078ec0ff */
[----:B------:R-:W-:Y:S01]  /*1580*/  STL [R1+0x4], RZ ;  /* 0x000004ff01007387 */ /* 0x000fe20000100800 */
[----:B------:R-:W-:Y:S01]  /*1590*/  LOP3.LUT R9, R4, 0x50, RZ, 0x3c, !PT ;  /* 0x0000005004097812 */ /* 0x000fe200078e3cff */
[----:B------:R-:W-:Y:S02]  /*15a0*/  UIADD3.64 UR6, UR4, -UR6, URZ ;  /* 0x8000000604067297 */ /* 0x000fe4000fffe03f */
[----:B------:R-:W-:Y:S04]  /*15b0*/  STL [R1+0x8], RZ ;  /* 0x000008ff01007387 */ /* 0x000fe80000100800 */
[----:B------:R-:W-:Y:S04]  /*15c0*/  STL [R1+0xc], RZ ;  /* 0x00000cff01007387 */ /* 0x000fe80000100800 */
[----:B------:R-:W-:Y:S01]  /*15d0*/  STL [R1+0x10], RZ ;  /* 0x000010ff01007387 */ /* 0x000fe20000100800 */
[----:B-1----:R-:W-:Y:S01]  /*15e0*/  IMAD R3, R10, R8, RZ ;  /* 0x000000080a037224 */ /* 0x002fe200078e02ff */
[----:B------:R-:W-:-:S02]  /*15f0*/  LOP3.LUT R3, R4, 0x10, RZ, 0x3c, !PT ;  /* 0x0000001004037812 */ /* 0x000fc400078e3cff */
[----:B------:R-:W-:Y:S01]  /*1600*/  STL [R1+0x14], RZ ;  /* 0x000014ff01007387 */ /* 0x000fe20000100800 */
[C---:B------:R-:W-:Y:S02]  /*1610*/  LOP3.LUT R8, R4.reuse, 0x30, RZ, 0x3c, !PT ;  /* 0x0000003004087812 */ /* 0x040fe400078e3cff */
[C---:B------:R-:W-:Y:S01]  /*1620*/  LOP3.LUT R3, R4.reuse, 0x40, RZ, 0x3c, !PT ;  /* 0x0000004004037812 */ /* 0x040fe200078e3cff */
[----:B------:R-:W-:Y:S01]  /*1630*/  STL [R1+0x18], RZ ;  /* 0x000018ff01007387 */ /* 0x000fe20000100800 */
[C---:B------:R-:W-:Y:S02]  /*1640*/  LOP3.LUT R8, R4.reuse, 0x60, RZ, 0x3c, !PT ;  /* 0x0000006004087812 */ /* 0x040fe400078e3cff */
[----:B------:R-:W-:Y:S01]  /*1650*/  LOP3.LUT R3, R4, 0x70, RZ, 0x3c, !PT ;  /* 0x0000007004037812 */ /* 0x000fe200078e3cff */
[----:B------:R-:W-:Y:S04]  /*1660*/  STL [R1+0x1c], RZ ;  /* 0x00001cff01007387 */ /* 0x000fe80000100800 */
        /* <DEDUP_REMOVED lines=56> */
[----:B------:R0:W-:Y:S02]  /*19f0*/  STL [R1+0x100], R0 ;  /* 0x0001000001007387 */ /* 0x0001e40000100800 */
[----:B0-----:R-:W-:-:S07]  /*1a00*/  IMAD.U32 R0, RZ, RZ, UR8 ;  /* 0x00000008ff007e24 */ /* 0x001fce000f8e00ff */
.L_x_1:
[----:B------:R-:W-:Y:S01]  /*1a10*/  STL.64 [R1+0x220], R86 ;  /* 0x0002205601007387 */ /* 0x000fe20000100a00 */
[----:B------:R-:W0:Y:S01]  /*1a20*/  LDC R12, c[0x0][0x238] ;  /* 0x00008e00ff0c7b82 */ /* 0x000e220000000800 */
[C---:B------:R-:W-:Y:S01]  /*1a30*/  ISETP.GT.AND P0, PT, R0.reuse, RZ, PT ;  /* 0x000000ff0000720c */ /* 0x040fe20003f04270 */
[----:B------:R-:W-:Y:S01]  /*1a40*/  IMAD.MOV.U32 R3, RZ, RZ, R2 ;  /* 0x000000ffff037224 */ /* 0x000fe200078e0002 */
[----:B------:R-:W-:Y:S01]  /*1a50*/  STL.64 [R1+0x218], R84 ;  /* 0x0002185401007387 */ /* 0x000fe20000100a00 */
[----:B------:R-:W-:Y:S01]  /*1a60*/  PRMT R88, RZ, 0x7610, R88 ;  /* 0x00007610ff587816 */ /* 0x000fe20000000058 */
[----:B------:R-:W-:Y:S01]  /*1a70*/  IMAD.MOV.U32 R2, RZ, RZ, R7 ;  /* 0x000000ffff027224 */ /* 0x000fe200078e0007 */
[C---:B------:R-:W-:Y:S01]  /*1a80*/  ISETP.GT.AND P1, PT, R0.reuse, 0x8, PT ;  /* 0x000000080000780c */ /* 0x040fe20003f24270 */
[----:B------:R-:W-:Y:S01]  /*1a90*/  STL.64 [R1+0x210], R82 ;  /* 0x0002105201007387 */ /* 0x000fe20000100a00 */
[----:B------:R-:W1:Y:S03]  /*1aa0*/  LDC R8, c[0x0][0x238] ;  /* 0x00008e00ff087b82 */ /* 0x000e660000000800 */
[----:B------:R-:W-:Y:S04]  /*1ab0*/  STL.64 [R1+0x208], R80 ;  /* 0x0002085001007387 */ /* 0x000fe80000100a00 */
[----:B------:R-:W-:Y:S01]  /*1ac0*/  STL.64 [R1+0x200], R78 ;  /* 0x0002004e01007387 */ /* 0x000fe20000100a00 */
[----:B------:R-:W2:Y:S03]  /*1ad0*/  LDC R11, c[0x0][0x238] ;  /* 0x00008e00ff0b7b82 */ /* 0x000ea60000000800 */
[----:B------:R-:W-:Y:S04]  /*1ae0*/  STL.64 [R1+0x1f8], R76 ;  /* 0x0001f84c01007387 */ /* 0x000fe80000100a00 */
[----:B------:R-:W-:Y:S01]  /*1af0*/  STL.64 [R1+0x1f0], R74 ;  /* 0x0001f04a01007387 */ /* 0x000fe20000100a00 */
[----:B------:R-:W-:Y:S01]  /*1b00*/  ISETP.GT.AND P2, PT, R0, 0x4, PT ;  /* 0x000000040000780c */ /* 0x000fe20003f44270 */
[----:B------:R-:W3:Y:S02]  /*1b10*/  LDC R16, c[0x0][0x238] ;  /* 0x00008e00ff107b82 */ /* 0x000ee40000000800 */
[----:B------:R-:W-:Y:S04]  /*1b20*/  STL.64 [R1+0x1e8], R72 ;  /* 0x0001e84801007387 */ /* 0x000fe80000100a00 */
[----:B------:R-:W-:Y:S01]  /*1b30*/  STL.64 [R1+0x1e0], R70 ;  /* 0x0001e04601007387 */ /* 0x000fe20000100a00 */
[----:B0-----:R-:W-:Y:S01]  /*1b40*/  IMAD.SHL.U32 R12, R12, 0x4, RZ ;  /* 0x000000040c0c7824 */ /* 0x001fe200078e00ff */
[----:B------:R-:W-:Y:S01]  /*1b50*/  PRMT R124, RZ, 0x7610, R124 ;  /* 0x00007610ff7c7816 */ /* 0x000fe2000000007c */
[----:B-1----:R-:W-:Y:S01]  /*1b60*/  IMAD.SHL.U32 R8, R8, 0x8, RZ ;  /* 0x0000000808087824 */ /* 0x002fe200078e00ff */
[----:B------:R-:W-:Y:S01]  /*1b70*/  STL.64 [R1+0x1d8], R68 ;  /* 0x0001d84401007387 */ /* 0x000fe20000100a00 */
[----:B------:R-:W0:Y:S03]  /*1b80*/  LDC R14, c[0x0][0x238] ;  /* 0x00008e00ff0e7b82 */ /* 0x000e260000000800 */
[----:B------:R-:W-:Y:S04]  /*1b90*/  STL.64 [R1+0x1d0], R66 ;  /* 0x0001d04201007387 */ /* 0x000fe80000100a00 */
[----:B------:R-:W-:Y:S01]  /*1ba0*/  STL.64 [R1+0x1c8], R64 ;  /* 0x0001c84001007387 */ /* 0x000fe20000100a00 */
[----:B------:R-:W1:Y:S03]  /*1bb0*/  LDC R10, c[0x0][0x238] ;  /* 0x00008e00ff0a7b82 */ /* 0x000e660000000800 */
[----:B------:R-:W-:Y:S04]  /*1bc0*/  STL.64 [R1+0x1c0], R62 ;  /* 0x0001c03e01007387 */ /* 0x000fe80000100a00 */
[----:B------:R-:W-:Y:S01]  /*1bd0*/  STL.64 [R1+0x1b8], R60 ;  /* 0x0001b83c01007387 */ /* 0x000fe20000100a00 */
[----:B------:R-:W-:Y:S01]  /*1be0*/  PRMT R122, RZ, 0x7610, R122 ;  /* 0x00007610ff7a7816 */ /* 0x000fe2000000007a */
[----:B------:R-:W4:Y:S02]  /*1bf0*/  LDC R17, c[0x0][0x238] ;  /* 0x00008e00ff117b82 */ /* 0x000f240000000800 */
[----:B------:R-:W-:Y:S04]  /*1c00*/  STL.64 [R1+0x1b0], R58 ;  /* 0x0001b03a01007387 */ /* 0x000fe80000100a00 */
        /* <DEDUP_REMOVED lines=14> */
[----:B------:R5:W-:Y:S04]  /*1cf0*/  STL.64 [R1+0x138], R28 ;  /* 0x0001381c01007387 */ /* 0x000be80000100a00 */
[----:B------:R-:W-:Y:S04]  /*1d00*/  STL.64 [R1+0x130], R26 ;  /* 0x0001301a01007387 */ /* 0x000fe80000100a00 */
[----:B------:R2:W-:Y:S01]  /*1d10*/  STL.64 [R1+0x128], R24 ;  /* 0x0001281801007387 */ /* 0x0005e20000100a00 */
[----:B------:R-:W-:Y:S01]  /*1d20*/  IMAD.WIDE R12, R12, 0x2, R2 ;  /* 0x000000020c0c7825 */ /* 0x000fe200078e0202 */
[----:B------:R-:W-:-:S02]  /*1d30*/  PRMT R7, RZ, 0x7610, R7 ;  /* 0x00007610ff077816 */ /* 0x000fc40000000007 */
[----:B------:R-:W4:Y:S01]  /*1d40*/  @P0 LDG.E.U16 R88, desc[UR14][R2.64] ;  /* 0x0000000e02580981 */ /* 0x000f22000c1e1500 */
[----:B------:R-:W-:Y:S01]  /*1d50*/  IMAD.WIDE R8, R8, 0x2, R2 ;  /* 0x0000000208087825 */ /* 0x000fe200078e0202 */
[C---:B------:R-:W-:Y:S01]  /*1d60*/  ISETP.GT.AND P3, PT, R0.reuse, 0x5, PT ;  /* 0x000000050000780c */ /* 0x040fe20003f64270 */
[----:B-----5:R-:W5:Y:S01]  /*1d70*/  LDC R28, c[0x0][0x238] ;  /* 0x00008e00ff1c7b82 */ /* 0x020f620000000800 */
[----:B------:R-:W5:Y:S07]  /*1d80*/  @P2 LDG.E.U16 R124, desc[UR14][R12.64] ;  /* 0x0000000e0c7c2981 */ /* 0x000f6e000c1e1500 */
[----:B--2---:R-:W2:Y:S01]  /*1d90*/  LDC R25, c[0x0][0x238] ;  /* 0x00008e00ff197b82 */ /* 0x004ea20000000800 */
[----:B------:R-:W-:Y:S01]  /*1da0*/  ISETP.GT.AND P0, PT, R0, 0x2, PT ;  /* 0x000000020000780c */ /* 0x000fe20003f04270 */
[----:B------:R-:W-:Y:S01]  /*1db0*/  IMAD.SHL.U32 R11, R11, 0x2, RZ ;  /* 0x000000020b0b7824 */ /* 0x000fe200078e00ff */
[----:B------:R1:W5:Y:S01]  /*1dc0*/  @P1 LDG.E.U16 R7, desc[UR14][R8.64] ;  /* 0x0000000e08071981 */ /* 0x000362000c1e1500 */
[----:B------:R-:W-:Y:S01]  /*1dd0*/  PRMT R24, RZ, 0x7610, R24 ;  /* 0x00007610ff187816 */ /* 0x000fe20000000018 */
[----:B---3--:R-:W-:Y:S01]  /*1de0*/  IMAD R16, R16, 0x6, RZ ;  /* 0x0000000610107824 */ /* 0x008fe200078e02ff */
[----:B------:R-:W-:Y:S01]  /*1df0*/  ISETP.GT.AND P1, PT, R0, 0x3, PT ;  /* 0x000000030000780c */ /* 0x000fe20003f24270 */
[----:B0-----:R-:W-:Y:S01]  /*1e00*/  IMAD R14, R14, 0x5, RZ ;  /* 0x000000050e0e7824 */ /* 0x001fe200078e02ff */
[----:B------:R-:W0:Y:S01]  /*1e10*/  LDC R26, c[0x0][0x238] ;  /* 0x00008e00ff1a7b82 */ /* 0x000e220000000800 */
[----:B-1----:R-:W-:Y:S01]  /*1e20*/  IMAD R10, R10, 0x3, RZ ;  /* 0x000000030a0a7824 */ /* 0x002fe200078e02ff */
[----:B------:R-:W-:Y:S01]  /*1e30*/  PRMT R123, RZ, 0x7610, R123 ;  /* 0x00007610ff7b7816 */ /* 0x000fe2000000007b */
[----:B------:R-:W-:Y:S01]  /*1e40*/  IMAD.WIDE R14, R14, 0x2, R2 ;  /* 0x000000020e0e7825 */ /* 0x000fe200078e0202 */
[----:B------:R-:W-:-:S03]  /*1e50*/  PRMT R125, RZ, 0x7610, R125 ;  /* 0x00007610ff7d7816 */ /* 0x000fc6000000007d */
[----:B------:R-:W-:Y:S01]  /*1e60*/  IMAD.WIDE R8, R11, 0x2, R2 ;  /* 0x000000020b087825 */ /* 0x000fe200078e0202 */
[----:B------:R-:W-:Y:S01]  /*1e70*/  ISETP.GT.AND P4, PT, R0, 0xb, PT ;  /* 0x0000000b0000780c */ /* 0x000fe20003f84270 */
[----:B------:R-:W3:Y:S01]  /*1e80*/  @P3 LDG.E.U16 R123, desc[UR14][R14.64] ;  /* 0x0000000e0e7b3981 */ /* 0x000ee2000c1e1500 */
[----:B------:R-:W-:Y:S01]  /*1e90*/  PRMT R118, RZ, 0x7610, R118 ;  /* 0x00007610ff767816 */ /* 0x000fe20000000076 */
[--C-:B------:R-:W-:Y:S01]  /*1ea0*/  IMAD.WIDE R10, R10, 0x2, R2.reuse ;  /* 0x000000020a0a7825 */ /* 0x100fe200078e0202 */
[----:B------:R-:W1:Y:S01]  /*1eb0*/  LDC R27, c[0x0][0x238] ;  /* 0x00008e00ff1b7b82 */ /* 0x000e620000000800 */
[----:B------:R2:W3:Y:S02]  /*1ec0*/  @P0 LDG.E.U16 R24, desc[UR14][R8.64] ;  /* 0x0000000e08180981 */ /* 0x0004e4000c1e1500 */
[----:B--2---:R-:W-:Y:S02]  /*1ed0*/  IMAD R25, R25, 0x9, RZ ;  /* 0x0000000919197824 */ /* 0x004fe400078e02ff */
[----:B------:R-:W2:Y:S02]  /*1ee0*/  @P1 LDG.E.U16 R125, desc[UR14][R10.64] ;  /* 0x0000000e0a7d1981 */ /* 0x000ea4000c1e1500 */
[----:B------:R-:W-:-:S02]  /*1ef0*/  IMAD.WIDE R12, R25, 0x2, R2 ;  /* 0x00000002190c7825 */ /* 0x000fc400078e0202 */
[----:B------:R-:W0:Y:S01]  /*1f00*/  LDC R25, c[0x0][0x238] ;  /* 0x00008e00ff197b82 */ /* 0x000e220000000800 */
[----:B------:R-:W-:Y:S01]  /*1f10*/  ISETP.GT.AND P0, PT, R0, 0x6, PT ;  /* 0x000000060000780c */ /* 0x000fe20003f04270 */
[----:B------:R-:W-:-:S06]  /*1f20*/  IMAD.WIDE R8, R16, 0x2, R2 ;  /* 0x0000000210087825 */ /* 0x000fcc00078e0202 */
[----:B------:R-:W1:Y:S06]  /*1f30*/  LDC R16, c[0x0][0x238] ;  /* 0x00008e00ff107b82 */ /* 0x000e6c0000000800 */
[----:B------:R0:W2:Y:S02]  /*1f40*/  @P0 LDG.E.U16 R122, desc[UR14][R8.64] ;  /* 0x0000000e087a0981 */ /* 0x0000a4000c1e1500 */
[----:B0-----:R-:W-:-:S04]  /*1f50*/  IMAD R25, R25, 0xc, RZ ;  /* 0x0000000c19197824 */ /* 0x001fc800078e02ff */
[--C-:B------:R-:W-:Y:S02]  /*1f60*/  IMAD.WIDE R8, R25, 0x2, R2.reuse ;  /* 0x0000000219087825 */ /* 0x100fe400078e0202 */
[----:B------:R-:W0:Y:S02]  /*1f70*/  LDC R25, c[0x0][0x238] ;  /* 0x00008e00ff197b82 */ /* 0x000e240000000800 */
[----:B----4-:R-:W-:Y:S02]  /*1f80*/  IMAD R17, R17, 0xa, RZ ;  /* 0x0000000a11117824 */ /* 0x010fe400078e02ff */
[----:B------:R-:W-:Y:S02]  /*1f90*/  IMAD R26, R26, 0x7, RZ ;  /* 0x000000071a1a7824 */ /* 0x000fe400078e02ff */
[----:B-1----:R-:W-:Y:S02]  /*1fa0*/  IMAD R16, R16, 0xb, RZ ;  /* 0x0000000b10107824 */ /* 0x002fe400078e02ff */
[----:B------:R-:W-:-:S04]  /*1fb0*/  IMAD.WIDE R14, R17, 0x2, R2 ;  /* 0x00000002110e7825 */ /* 0x000fc800078e0202 */
[----:B------:R-:W-:-:S04]  /*1fc0*/  IMAD.WIDE R16, R16, 0x2, R2 ;  /* 0x0000000210107825 */ /* 0x000fc800078e0202 */
[----:B------:R-:W-:Y:S01]  /*1fd0*/  IMAD.WIDE R10, R26, 0x2, R2 ;  /* 0x000000021a0a7825 */ /* 0x000fe200078e0202 */
[----:B------:R1:W4:Y:S01]  /*1fe0*/  @P4 LDG.E.U16 R118, desc[UR14][R16.64] ;  /* 0x0000000e10764981 */ /* 0x000322000c1e1500 */
[----:B------:R-:W1:Y:S02]  /*1ff0*/  LDC R26, c[0x0][0x238] ;  /* 0x00008e00ff1a7b82 */ /* 0x000e640000000800 */
[----:B0-----:R-:W-:Y:S01]  /*2000*/  IMAD.SHL.U32 R25, R25, 0x10, RZ ;  /* 0x0000001019197824 */ /* 0x001fe200078e00ff */
[----:B------:R-:W-:-:S03]  /*2010*/  ISETP.GT.AND P2, PT, R0, 0x9, PT ;  /* 0x000000090000780c */ /* 0x000fc60003f44270 */
[----:B-1----:R-:W-:Y:S02]  /*2020*/  IMAD.WIDE R16, R25, 0x2, R2 ;  /* 0x0000000219107825 */ /* 0x002fe400078e0202 */
[----:B------:R-:W0:Y:S01]  /*2030*/  LDC R25, c[0x0][0x238] ;  /* 0x00008e00ff197b82 */ /* 0x000e220000000800 */
[----:B------:R-:W-:Y:S02]  /*2040*/  PRMT R120, RZ, 0x7610, R120 ;  /* 0x00007610ff787816 */ /* 0x000fe40000000078 */
[C---:B------:R-:W-:Y:S02]  /*2050*/  ISETP.GT.AND P3, PT, R0.reuse, 0xa, PT ;  /* 0x0000000a0000780c */ /* 0x040fe40003f64270 */
[----:B------:R-:W-:-:S03]  /*2060*/  ISETP.GT.AND P1, PT, R0, 0x7, PT ;  /* 0x000000070000780c */ /* 0x000fc60003f24270 */
[----:B------:R1:W3:Y:S01]  /*2070*/  @P2 LDG.E.U16 R120, desc[UR14][R12.64] ;  /* 0x0000000e0c782981 */ /* 0x0002e2000c1e1500 */
[----:B------:R-:W-:Y:S02]  /*2080*/  ISETP.GT.AND P2, PT, R0, 0xe, PT ;  /* 0x0000000e0000780c */ /* 0x000fe40003f44270 */
[----:B------:R-:W-:Y:S01]  /*2090*/  PRMT R119, RZ, 0x7610, R119 ;  /* 0x00007610ff777816 */ /* 0x000fe20000000077 */
[----:B------:R-:W-:Y:S02]  /*20a0*/  IMAD R27, R27, 0xe, RZ ;  /* 0x0000000e1b1b7824 */ /* 0x000fe400078e02ff */
[----:B------:R-:W-:Y:S01]  /*20b0*/  IMAD R26, R26, 0xf, RZ ;  /* 0x0000000f1a1a7824 */ /* 0x000fe200078e02ff */
[----:B------:R-:W-:Y:S02]  /*20c0*/  PRMT R115, RZ, 0x7610, R115 ;  /* 0x00007610ff737816 */ /* 0x000fe40000000073 */
[----:B------:R0:W2:Y:S01]  /*20d0*/  @P3 LDG.E.U16 R119, desc[UR14][R14.64] ;  /* 0x0000000e0e773981 */ /* 0x0000a2000c1e1500 */
[----:B-1----:R-:W-:Y:S01]  /*20e0*/  IMAD.WIDE R12, R27, 0x2, R2 ;  /* 0x000000021b0c7825 */ /* 0x002fe200078e0202 */
[----:B------:R-:W-:Y:S01]  /*20f0*/  PRMT R121, RZ, 0x7610, R121 ;  /* 0x00007610ff797816 */ /* 0x000fe20000000079 */
[----:B------:R-:W1:Y:S03]  /*2100*/  LDC R27, c[0x0][0x238] ;  /* 0x00008e00ff1b7b82 */ /* 0x000e660000000800 */
[----:B------:R0:W4:Y:S02]  /*2110*/  @P2 LDG.E.U16 R115, desc[UR14][R12.64] ;  /* 0x0000000e0c732981 */ /* 0x000124000c1e1500 */
[----:B0-----:R-:W-:-:S02]  /*2120*/  IMAD R25, R25, 0x13, RZ ;  /* 0x0000001319197824 */ /* 0x001fc400078e02ff */
[--C-:B------:R-:W-:Y:S01]  /*2130*/  IMAD.WIDE R14, R26, 0x2, R2.reuse ;  /* 0x000000021a0e7825 */ /* 0x100fe200078e0202 */
[----:B------:R0:W4:Y:S01]  /*2140*/  @P1 LDG.E.U16 R121, desc[UR14][R10.64] ;  /* 0x0000000e0a791981 */ /* 0x000122000c1e1500 */
[----:B------:R-:W1:Y:S01]  /*2150*/  LDC R26, c[0x0][0x238] ;  /* 0x00008e00ff1a7b82 */ /* 0x000e620000000800 */
[----:B------:R-:W-:Y:S01]  /*2160*/  ISETP.GT.AND P1, PT, R0, 0xd, PT ;  /* 0x0000000d0000780c */ /* 0x000fe20003f24270 */
[----:B------:R-:W-:-:S06]  /*2170*/  IMAD.WIDE R12, R25, 0x2, R2 ;  /* 0x00000002190c7825 */ /* 0x000fcc00078e0202 */
[----:B------:R-:W1:Y:S01]  /*2180*/  LDC R25, c[0x0][0x238] ;  /* 0x00008e00ff197b82 */ /* 0x000e620000000800 */
[----:B-----5:R-:W-:Y:S01]  /*2190*/  IMAD R28, R28, 0xd, RZ ;  /* 0x0000000d1c1c7824 */ /* 0x020fe200078e02ff */
[----:B------:R-:W-:-:S03]  /*21a0*/  PRMT R116, RZ, 0x7610, R116 ;  /* 0x00007610ff747816 */ /* 0x000fc60000000074 */
[----:B0-----:R-:W-:-:S05]  /*21b0*/  IMAD.WIDE R10, R28, 0x2, R2 ;  /* 0x000000021c0a7825 */ /* 0x001fca00078e0202 */
[----:B------:R0:W5:Y:S01]  /*21c0*/  @P1 LDG.E.U16 R116, desc[UR14][R10.64] ;  /* 0x0000000e0a741981 */ /* 0x000162000c1e1500 */
[----:B------:R-:W-:Y:S02]  /*21d0*/  ISETP.GT.AND P1, PT, R0, 0x12, PT ;  /* 0x000000120000780c */ /* 0x000fe40003f24270 */
[----:B------:R-:W-:Y:S01]  /*21e0*/  PRMT R111, RZ, 0x7610, R111 ;  /* 0x00007610ff6f7816 */ /* 0x000fe2000000006f */
[----:B-1----:R-:W-:Y:S01]  /*21f0*/  IMAD R26, R26, 0x12, RZ ;  /* 0x000000121a1a7824 */ /* 0x002fe200078e02ff */
[----:B------:R-:W-:-:S03]  /*2200*/  ISETP.GT.AND P0, PT, R0, 0xc, PT ;  /* 0x0000000c0000780c */ /* 0x000fc60003f04270 */
[----:B0-----:R-:W-:Y:S02]  /*2210*/  IMAD.WIDE R10, R26, 0x2, R2 ;  /* 0x000000021a0a7825 */ /* 0x001fe400078e0202 */
[----:B------:R-:W0:Y:S02]  /*2220*/  LDC R26, c[0x0][0x238] ;  /* 0x00008e00ff1a7b82 */ /* 0x000e240000000800 */
[----:B------:R-:W-:Y:S02]  /*2230*/  IMAD R25, R25, 0x15, RZ ;  /* 0x0000001519197824 */ /* 0x000fe400078e02ff */
[----:B------:R1:W4:Y:S01]  /*2240*/  @P1 LDG.E.U16 R111, desc[UR14][R10.64] ;  /* 0x0000000e0a6f1981 */ /* 0x000322000c1e1500 */
[----:B------:R-:W-:Y:S02]  /*2250*/  ISETP.GT.AND P3, PT, R0, 0xf, PT ;  /* 0x0000000f0000780c */ /* 0x000fe40003f64270 */
[----:B------:R-:W-:Y:S02]  /*2260*/  PRMT R117, RZ, 0x7610, R117 ;  /* 0x00007610ff757816 */ /* 0x000fe40000000075 */
[----:B------:R-:W-:-:S04]  /*2270*/  PRMT R114, RZ, 0x7610, R114 ;  /* 0x00007610ff727816 */ /* 0x000fc80000000072 */
[----:B------:R1:W5:Y:S02]  /*2280*/  @P0 LDG.E.U16 R117, desc[UR14][R8.64] ;  /* 0x0000000e08750981 */ /* 0x000364000c1e1500 */
[----:B-1----:R-:W-:Y:S02]  /*2290*/  IMAD.WIDE R10, R25, 0x2, R2 ;  /* 0x00000002190a7825 */ /* 0x002fe400078e0202 */
[----:B------:R-:W1:Y:S01]  /*22a0*/  LDC R25, c[0x0][0x238] ;  /* 0x00008e00ff197b82 */ /* 0x000e620000000800 */
[C---:B------:R-:W-:Y:S01]  /*22b0*/  ISETP.GT.AND P0, PT, R0.reuse, 0x11, PT ;  /* 0x000000110000780c */ /* 0x040fe20003f04270 */
[----:B------:R-:W-:Y:S01]  /*22c0*/  IMAD R27, R27, 0x11, RZ ;  /* 0x000000111b1b7824 */ /* 0x000fe200078e02ff */
[----:B------:R0:W5:Y:S01]  /*22d0*/  @P3 LDG.E.U16 R114, desc[UR14][R14.64] ;  /* 0x0000000e0e723981 */ /* 0x000162000c1e1500 */
[----:B------:R-:W-:Y:S02]  /*22e0*/  ISETP.GT.AND P3, PT, R0, 0x14, PT ;  /* 0x000000140000780c */ /* 0x000fe40003f64270 */
[----:B------:R-:W-:Y:S01]  /*22f0*/  PRMT R112, RZ, 0x7610, R112 ;  /* 0x00007610ff707816 */ /* 0x000fe20000000070 */
[----:B------:R-:W-:Y:S01]  /*2300*/  IMAD.WIDE R8, R27, 0x2, R2 ;  /* 0x000000021b087825 */ /* 0x000fe200078e0202 */
[----:B------:R-:W-:-:S03]  /*2310*/  PRMT R109, RZ, 0x7610, R109 ;  /* 0x00007610ff6d7816 */ /* 0x000fc6000000006d */
[----:B0-----:R-:W-:Y:S01]  /*2320*/  IMAD R26, R26, 0x14, RZ ;  /* 0x000000141a1a7824 */ /* 0x001fe200078e02ff */
[C---:B------:R-:W-:Y:S01]  /*2330*/  ISETP.GT.AND P1, PT, R0.reuse, 0x16, PT ;  /* 0x000000160000780c */ /* 0x040fe20003f24270 */
[----:B------:R-:W0:Y:S01]  /*2340*/  LDC R14, c[0x0][0x238] ;  /* 0x00008e00ff0e7b82 */ /* 0x000e220000000800 */
[----:B------:R1:W2:Y:S01]  /*2350*/  @P0 LDG.E.U16 R112, desc[UR14][R8.64] ;  /* 0x0000000e08700981 */ /* 0x0002a2000c1e1500 */
[C---:B------:R-:W-:Y:S02]  /*2360*/  ISETP.GT.AND P4, PT, R0.reuse, 0x10, PT ;  /* 0x000000100000780c */ /* 0x040fe40003f84270 */
[----:B------:R-:W-:Y:S02]  /*2370*/  PRMT R104, RZ, 0x7610, R104 ;  /* 0x00007610ff687816 */ /* 0x000fe40000000068 */
[----:B------:R-:W-:Y:S02]  /*2380*/  PRMT R113, RZ, 0x7610, R113 ;  /* 0x00007610ff717816 */ /* 0x000fe40000000071 */
[----:B------:R-:W-:Y:S01]  /*2390*/  ISETP.GT.AND P2, PT, R0, 0x13, PT ;  /* 0x000000130000780c */ /* 0x000fe20003f44270 */
[----:B------:R-:W0:Y:S01]  /*23a0*/  LDC R15, c[0x0][0x238] ;  /* 0x00008e00ff0f7b82 */ /* 0x000e220000000800 */
[----:B-1----:R-:W-:-:S04]  /*23b0*/  IMAD.WIDE R8, R26, 0x2, R2 ;  /* 0x000000021a087825 */ /* 0x002fc800078e0202 */
[----:B------:R-:W-:Y:S01]  /*23c0*/  IMAD R25, R25, 0x16, RZ ;  /* 0x0000001619197824 */ /* 0x000fe200078e02ff */
[----:B------:R1:W5:Y:S04]  /*23d0*/  @P3 LDG.E.U16 R109, desc[UR14][R8.64] ;  /* 0x0000000e086d3981 */ /* 0x000368000c1e1500 */
[----:B------:R-:W3:Y:S01]  /*23e0*/  @P4 LDG.E.U16 R113, desc[UR14][R16.64] ;  /* 0x0000000e10714981 */ /* 0x000ee2000c1e1500 */
[----:B-1----:R-:W-:Y:S02]  /*23f0*/  IMAD.WIDE R8, R25, 0x2, R2 ;  /* 0x0000000219087825 */ /* 0x002fe400078e0202 */
[----:B------:R-:W1:Y:S01]  /*2400*/  LDC R25, c[0x0][0x238] ;  /* 0x00008e00ff197b82 */ /* 0x000e620000000800 */
[C---:B------:R-:W-:Y:S02]  /*2410*/  ISETP.GT.AND P4, PT, R0.reuse, 0x15, PT ;  /* 0x000000150000780c */ /* 0x040fe40003f84270 */
[----:B------:R1:W5:Y:S01]  /*2420*/  @P1 LDG.E.U16 R104, desc[UR14][R8.64] ;  /* 0x0000000e08681981 */ /* 0x000362000c1e1500 */
[----:B------:R-:W-:-:S02]  /*2430*/  ISETP.GT.AND P0, PT, R0, 0x1, PT ;  /* 0x000000010000780c */ /* 0x000fc40003f04270 */
[----:B------:R-:W-:Y:S02]  /*2440*/  PRMT R110, RZ, 0x7610, R110 ;  /* 0x00007610ff6e7816 */ /* 0x000fe4000000006e */
[----:B------:R-:W-:Y:S02]  /*2450*/  PRMT R108, RZ, 0x7610, R108 ;  /* 0x00007610ff6c7816 */ /* 0x000fe4000000006c */
[----:B------:R-:W-:Y:S02]  /*2460*/  PRMT R105, RZ, 0x7610, R105 ;  /* 0x00007610ff697816 */ /* 0x000fe40000000069 */
[----:B------:R0:W5:Y:S01]  /*2470*/  @P2 LDG.E.U16 R110, desc[UR14][R12.64] ;  /* 0x0000000e0c6e2981 */ /* 0x000162000c1e1500 */
[----:B-1----:R-:W-:-:S03]  /*2480*/  IMAD R25, R25, 0x17, RZ ;  /* 0x0000001719197824 */ /* 0x002fc600078e02ff */
[----:B------:R1:W5:Y:S01]  /*2490*/  @P4 LDG.E.U16 R108, desc[UR14][R10.64] ;  /* 0x0000000e0a6c4981 */ /* 0x000362000c1e1500 */
[----:B------:R-:W-:Y:S02]  /*24a0*/  PRMT R103, RZ, 0x7610, R103 ;  /* 0x00007610ff677816 */ /* 0x000fe40000000067 */
[----:B------:R-:W-:Y:S01]  /*24b0*/  PRMT R102, RZ, 0x7610, R102 ;  /* 0x00007610ff667816 */ /* 0x000fe20000000066 */
[--C-:B------:R-:W-:Y:S01]  /*24c0*/  IMAD.WIDE R8, R25, 0x2, R2.reuse ;  /* 0x0000000219087825 */ /* 0x100fe200078e0202 */
[----:B0-----:R-:W0:Y:S08]  /*24d0*/  LDC R12, c[0x0][0x238] ;  /* 0x00008e00ff0c7b82 */ /* 0x001e300000000800 */
[----:B------:R-:W0:Y:S01]  /*24e0*/  LDC R25, c[0x0][0x238] ;  /* 0x00008e00ff197b82 */ /* 0x000e220000000800 */
[----:B------:R-:W-:Y:S01]  /*24f0*/  ISETP.GT.AND P2, PT, R0, 0x17, PT ;  /* 0x000000170000780c */ /* 0x000fe20003f44270 */
[----:B-1----:R-:W-:-:S05]  /*2500*/  IMAD.WIDE R10, R14, 0x2, R2 ;  /* 0x000000020e0a7825 */ /* 0x002fca00078e0202 */
[----:B------:R-:W4:Y:S01]  /*2510*/  @P0 LDG.E.U16 R105, desc[UR14][R10.64] ;  /* 0x0000000e0a690981 */ /* 0x000f22000c1e1500 */
[----:B------:R-:W-:Y:S01]  /*2520*/  ISETP.GT.AND P0, PT, R0, 0x18, PT ;  /* 0x000000180000780c */ /* 0x000fe20003f04270 */
[----:B------:R-:W-:-:S05]  /*2530*/  IMAD R15, R15, 0x19, RZ ;  /* 0x000000190f0f7824 */ /* 0x000fca00078e02ff */
[----:B------:R1:W5:Y:S01]  /*2540*/  @P2 LDG.E.U16 R103, desc[UR14][R8.64] ;  /* 0x0000000e08672981 */ /* 0x000362000c1e1500 */
[----:B------:R-:W-:Y:S02]  /*2550*/  ISETP.GT.AND P1, PT, R0, 0x19, PT ;  /* 0x000000190000780c */ /* 0x000fe40003f24270 */
[----:B------:R-:W-:Y:S02]  /*2560*/  PRMT R101, RZ, 0x7610, R101 ;  /* 0x00007610ff657816 */ /* 0x000fe40000000065 */
[----:B------:R-:W-:Y:S01]  /*2570*/  PRMT R100, RZ, 0x7610, R100 ;  /* 0x00007610ff647816 */ /* 0x000fe20000000064 */
[----:B0-----:R-:W-:Y:S01]  /*2580*/  IMAD R12, R12, 0x1b, RZ ;  /* 0x0000001b0c0c7824 */ /* 0x001fe200078e02ff */
[----:B------:R-:W-:Y:S01]  /*2590*/  PRMT R99, RZ, 0x7610, R99 ;  /* 0x00007610ff637816 */ /* 0x000fe20000000063 */
[----:B------:R-:W2:Y:S01]  /*25a0*/  LDL.LU R11, [R1+0x104] ;  /* 0x00010400010b7983 */ /* 0x000ea20000300800 */
[----:B------:R-:W-:Y:S01]  /*25b0*/  IMAD R25, R25, 0x18, RZ ;  /* 0x0000001819197824 */ /* 0x000fe200078e02ff */
[----:B------:R-:W-:-:S02]  /*25c0*/  PRMT R98, RZ, 0x7610, R98 ;  /* 0x00007610ff627816 */ /* 0x000fc40000000062 */
[----:B------:R-:W2:Y:S01]  /*25d0*/  LDL.LU R10, [R1+0x108] ;  /* 0x00010800010a7983 */ /* 0x000ea20000300800 */
[----:B-1----:R-:W-:Y:S01]  /*25e0*/  IMAD.WIDE R8, R25, 0x2, R2 ;  /* 0x0000000219087825 */ /* 0x002fe200078e0202 */
[----:B------:R-:W-:Y:S02]  /*25f0*/  PRMT R97, RZ, 0x7610, R97 ;  /* 0x00007610ff617816 */ /* 0x000fe40000000061 */
[----:B------:R-:W4:Y:S01]  /*2600*/  LDL.LU R13, [R1+0x10c] ;  /* 0x00010c00010d7983 */ /* 0x000f220000300800 */
[----:B------:R-:W-:Y:S01]  /*2610*/  PRMT R96, RZ, 0x7610, R96 ;  /* 0x00007610ff607816 */ /* 0x000fe20000000060 */
[----:B------:R-:W0:Y:S02]  /*2620*/  LDC R25, c[0x0][0x23c] ;  /* 0x00008f00ff197b82 */ /* 0x000e240000000800 */
[----:B------:R1:W5:Y:S02]  /*2630*/  @P0 LDG.E.U16 R102, desc[UR14][R8.64] ;  /* 0x0000000e08660981 */ /* 0x000364000c1e1500 */
[----:B-1----:R-:W-:-:S04]  /*2640*/  IMAD.WIDE R8, R15, 0x2, R2 ;  /* 0x000000020f087825 */ /* 0x002fc800078e0202 */
[----:B------:R-:W1:Y:S01]  /*2650*/  LDC R15, c[0x0][0x238] ;  /* 0x00008e00ff0f7b82 */ /* 0x000e620000000800 */
[----:B------:R-:W-:Y:S01]  /*2660*/  ISETP.GT.AND P0, PT, R0, 0x1a, PT ;  /* 0x0000001a0000780c */ /* 0x000fe20003f04270 */
[----:B------:R1:W4:Y:S02]  /*2670*/  @P1 LDG.E.U16 R101, desc[UR14][R8.64] ;  /* 0x0000000e08651981 */ /* 0x000324000c1e1500 */
[----:B-1----:R-:W-:-:S04]  /*2680*/  IMAD R15, R15, 0x1a, RZ ;  /* 0x0000001a0f0f7824 */ /* 0x002fc800078e02ff */
[----:B------:R-:W-:-:S06]  /*2690*/  IMAD.WIDE R8, R15, 0x2, R2 ;  /* 0x000000020f087825 */ /* 0x000fcc00078e0202 */
[----:B------:R1:W4:Y:S02]  /*26a0*/  @P0 LDG.E.U16 R100, desc[UR14][R8.64] ;  /* 0x0000000e08640981 */ /* 0x000324000c1e1500 */
[----:B-1----:R-:W-:Y:S02]  /*26b0*/  IMAD.WIDE R8, R12, 0x2, R2 ;  /* 0x000000020c087825 */ /* 0x002fe400078e0202 */
[----:B------:R-:W1:Y:S01]  /*26c0*/  LDC R12, c[0x0][0x238] ;  /* 0x00008e00ff0c7b82 */ /* 0x000e620000000800 */
[----:B------:R-:W-:-:S13]  /*26d0*/  ISETP.GT.AND P1, PT, R0, 0x1b, PT ;  /* 0x0000001b0000780c */ /* 0x000fda0003f24270 */
[----:B------:R0:W4:Y:S01]  /*26e0*/  @P1 LDG.E.U16 R99, desc[UR14][R8.64] ;  /* 0x0000000e08631981 */ /* 0x000122000c1e1500 */
[----:B-1----:R-:W-:-:S04]  /*26f0*/  IMAD R12, R12, 0x1c, RZ ;  /* 0x0000001c0c0c7824 */ /* 0x002fc800078e02ff */
[----:B0-----:R-:W-:Y:S02]  /*2700*/  IMAD.WIDE R8, R12, 0x2, R2 ;  /* 0x000000020c087825 */ /* 0x001fe400078e0202 */
[----:B------:R-:W0:Y:S01]  /*2710*/  LDC R12, c[0x0][0x238] ;  /* 0x00008e00ff0c7b82 */ /* 0x000e220000000800 */
[----:B------:R-:W-:-:S13]  /*2720*/  ISETP.GT.AND P0, PT, R0, 0x1c, PT ;  /* 0x0000001c0000780c */ /* 0x000fda0003f04270 */
[----:B------:R1:W4:Y:S01]  /*2730*/  @P0 LDG.E.U16 R98, desc[UR14][R8.64] ;  /* 0x0000000e08620981 */ /* 0x000322000c1e1500 */
[----:B0-----:R-:W-:-:S04]  /*2740*/  IMAD R12, R12, 0x1d, RZ ;  /* 0x0000001d0c0c7824 */ /* 0x001fc800078e02ff */
[----:B-1----:R-:W-:Y:S02]  /*2750*/  IMAD.WIDE R8, R12, 0x2, R2 ;  /* 0x000000020c087825 */ /* 0x002fe400078e0202 */
        /* <DEDUP_REMOVED lines=10> */
[----:B------:R-:W4:Y:S04]  /*2800*/  LDL.LU R12, [R1+0x110] ;  /* 0x00011000010c7983 */ /* 0x000f280000300800 */
[----:B------:R-:W4:Y:S04]  /*2810*/  LDL.LU R27, [R1+0x114] ;  /* 0x00011400011b7983 */ /* 0x000f280000300800 */
[----:B------:R-:W4:Y:S01]  /*2820*/  LDL.LU R26, [R1+0x118] ;  /* 0x00011800011a7983 */ /* 0x000f220000300800 */
[----:B------:R-:W0:Y:S01]  /*2830*/  S2R R87, SR_TID.X ;  /* 0x0000000000577919 */ /* 0x000e220000002100 */
[----:B------:R-:W-:-:S02]  /*2840*/  ISETP.GT.AND P1, PT, R0, 0x1f, PT ;  /* 0x0000001f0000780c */ /* 0x000fc40003f24270 */
[----:B------:R-:W-:Y:S02]  /*2850*/  PRMT R95, RZ, 0x7610, R95 ;  /* 0x00007610ff5f7816 */ /* 0x000fe4000000005f */
[----:B------:R-:W-:-:S09]  /*2860*/  LOP3.LUT R23, R23, R22, RZ, 0x3c, !PT ;  /* 0x0000001617177212 */ /* 0x000fd200078e3cff */
[----:B------:R1:W4:Y:S01]  /*2870*/  @P1 LDG.E.U16 R95, desc[UR14][R8.64] ;  /* 0x0000000e085f1981 */ /* 0x000322000c1e1500 */
[----:B------:R-:W-:Y:S01]  /*2880*/  BAR.SYNC.DEFER_BLOCKING 0x0 ;  /* 0x0000000000007b1d */ /* 0x000fe20000010000 */
[----:B------:R-:W-:Y:S02]  /*2890*/  LOP3.LUT R22, R23, R22, RZ, 0x3c, !PT ;  /* 0x0000001617167212 */ /* 0x000fe400078e3cff */
[----:B------:R-:W-:Y:S02]  /*28a0*/  LOP3.LUT R21, R21, R20, RZ, 0x3c, !PT ;  /* 0x0000001415157212 */ /* 0x000fe400078e3cff */
[----:B------:R-:W-:Y:S02]  /*28b0*/  LOP3.LUT R23, R23, R22, RZ, 0x3c, !PT ;  /* 0x0000001617177212 */ /* 0x000fe400078e3cff */
[----:B0-----:R-:W-:-:S04]  /*28c0*/  LOP3.LUT R14, R87, 0x1f, RZ, 0xc0, !PT ;  /* 0x0000001f570e7812 */ /* 0x001fc800078ec0ff */
[C---:B------:R-:W-:Y:S01]  /*28d0*/  ISETP.GE.AND P0, PT, R14.reuse, R0, PT ;  /* 0x000000000e00720c */ /* 0x040fe20003f06270 */
[----:B------:R-:W-:Y:S01]  /*28e0*/  IMAD R25, R14, R25, RZ ;  /* 0x000000190e197224 */ /* 0x000fe200078e02ff */
[----:B------:R-:W-:Y:S02]  /*28f0*/  LOP3.LUT R20, R21, R20, RZ, 0x3c, !PT ;  /* 0x0000001415147212 */ /* 0x000fe400078e3cff */
[----:B------:R-:W-:Y:S01]  /*2900*/  PRMT R94, RZ, 0x7610, R94 ;  /* 0x00007610ff5e7816 */ /* 0x000fe2000000005e */
[----:B-1----:R-:W-:Y:S01]  /*2910*/  IMAD.WIDE R8, R25, 0x2, R22 ;  /* 0x0000000219087825 */ /* 0x002fe200078e0216 */
[----:B------:R-:W-:Y:S02]  /*2920*/  LOP3.LUT R19, R19, R18, RZ, 0x3c, !PT ;  /* 0x0000001213137212 */ /* 0x000fe400078e3cff */
[----:B------:R-:W-:Y:S02]  /*2930*/  LOP3.LUT R21, R21, R20, RZ, 0x3c, !PT ;  /* 0x0000001415157212 */ /* 0x000fe400078e3cff */
[----:B------:R-:W-:-:S02]  /*2940*/  LOP3.LUT R18, R19, R18, RZ, 0x3c, !PT ;  /* 0x0000001213127212 */ /* 0x000fc400078e3cff */
[----:B------:R-:W-:Y:S01]  /*2950*/  PRMT R93, RZ, 0x7610, R93 ;  /* 0x00007610ff5d7816 */ /* 0x000fe2000000005d */
[----:B------:R0:W4:Y:S01]  /*2960*/  @!P0 LDG.E.U16 R94, desc[UR14][R8.64] ;  /* 0x0000000e085e8981 */ /* 0x000122000c1e1500 */
[----:B------:R-:W-:Y:S02]  /*2970*/  LOP3.LUT R19, R19, R18, RZ, 0x3c, !PT ;  /* 0x0000001213137212 */ /* 0x000fe400078e3cff */
[----:B------:R-:W-:Y:S01]  /*2980*/  PRMT R92, RZ, 0x7610, R92 ;  /* 0x00007610ff5c7816 */ /* 0x000fe2000000005c */
[----:B0-----:R-:W-:-:S05]  /*2990*/  IMAD.WIDE R8, R25, 0x2, R20 ;  /* 0x0000000219087825 */ /* 0x001fca00078e0214 */
[----:B------:R0:W4:Y:S01]  /*29a0*/  @!P0 LDG.E.U16 R93, desc[UR14][R8.64] ;  /* 0x0000000e085d8981 */ /* 0x000122000c1e1500 */
[----:B------:R-:W-:Y:S02]  /*29b0*/  IMAD.MOV.U32 R16, RZ, RZ, R90 ;  /* 0x000000ffff107224 */ /* 0x000fe400078e005a */
[----:B------:R-:W-:Y:S01]  /*29c0*/  IMAD.MOV.U32 R17, RZ, RZ, R89 ;  /* 0x000000ffff117224 */ /* 0x000fe200078e0059 */
        /* <DEDUP_REMOVED lines=8> */
[----:B------:R-:W-:Y:S01]  /*2a50*/  PRMT R89, RZ, 0x7610, R89 ;  /* 0x00007610ff597816 */ /* 0x000fe20000000059 */
[----:B0-----:R-:W-:-:S05]  /*2a60*/  IMAD.WIDE R8, R25, 0x2, R14 ;  /* 0x0000000219087825 */ /* 0x001fca00078e020e */
[----:B------:R2:W4:Y:S04]  /*2a70*/  @!P0 LDG.E.U16 R90, desc[UR14][R8.64] ;  /* 0x0000000e085a8981 */ /* 0x000528000c1e1500 */
[----:B------:R0:W-:Y:S01]  /*2a80*/  STS.U16 [R4+UR12], R88 ;  /* 0x0000005804007988 */ /* 0x0001e2000800040c */
[----:B--2---:R-:W-:Y:S01]  /*2a90*/  IMAD.WIDE R8, R25, 0x2, R10 ;  /* 0x0000000219087825 */ /* 0x004fe200078e020a */
[----:B0-----:R-:W-:-:S04]  /*2aa0*/  PRMT R88, RZ, 0x7610, R88 ;  /* 0x00007610ff587816 */ /* 0x001fc80000000058 */
[----:B------:R4:W2:Y:S04]  /*2ab0*/  @!P0 LDG.E.U16 R89, desc[UR14][R8.64] ;  /* 0x0000000e08598981 */ /* 0x0008a8000c1e1500 */
[----:B------:R0:W-:Y:S02]  /*2ac0*/  STS.U16 [R4+UR12+0x400], R7 ;  /* 0x0004000704007988 */ /* 0x0001e4000800040c */
[----:B0-----:R-:W-:Y:S02]  /*2ad0*/  PRMT R7, RZ, 0x7610, R7 ;  /* 0x00007610ff077816 */ /* 0x001fe40000000007 */
[----:B---3--:R-:W-:Y:S04]  /*2ae0*/  STS.U16 [R4+UR12+0x800], R113 ;  /* 0x0008007104007988 */ /* 0x008fe8000800040c */
[----:B-----5:R-:W-:Y:S01]  /*2af0*/  STS.U16 [R4+UR12+0xc00], R102 ;  /* 0x000c006604007988 */ /* 0x020fe2000800040c */
[----:B----4-:R-:W-:-:S05]  /*2b00*/  IMAD.WIDE R8, R25, 0x2, R12 ;  /* 0x0000000219087825 */ /* 0x010fca00078e020c */
[----:B------:R0:W3:Y:S02]  /*2b10*/  @!P0 LDG.E.U16 R88, desc[UR14][R8.64] ;  /* 0x0000000e08588981 */ /* 0x0000e4000c1e1500 */
[----:B0-----:R-:W-:Y:S02]  /*2b20*/  IMAD.MOV.U32 R8, RZ, RZ, R26 ;  /* 0x000000ffff087224 */ /* 0x001fe400078e001a */
[----:B------:R-:W-:Y:S02]  /*2b30*/  IMAD.MOV.U32 R9, RZ, RZ, R27 ;  /* 0x000000ffff097224 */ /* 0x000fe400078e001b */
[----:B------:R-:W-:Y:S01]  /*2b40*/  IMAD.WIDE R106, R25, 0x2, R8 ;  /* 0x00000002196a7825 */ /* 0x000fe200078e0208 */
[----:B------:R-:W-:-:S04]  /*2b50*/  LOP3.LUT R26, R4, 0x10, RZ, 0x3c, !PT ;  /* 0x00000010041a7812 */ /* 0x000fc800078e3cff */
[----:B------:R0:W4:Y:S01]  /*2b60*/  @!P0 LDG.E.U16 R7, desc[UR14][R106.64] ;  /* 0x0000000e6a078981 */ /* 0x000122000c1e1500 */
[----:B------:R-:W-:-:S03]  /*2b70*/  LOP3.LUT R25, R4, 0x20, RZ, 0x3c, !PT ;  /* 0x0000002004197812 */ /* 0x000fc600078e3cff */
[----:B------:R-:W-:Y:S04]  /*2b80*/  STS.U16 [R26+UR12+0x80], R105 ;  /* 0x000080691a007988 */ /* 0x000fe8000800040c */
[----:B------:R-:W-:Y:S01]  /*2b90*/  STS.U16 [R26+UR12+0x480], R120 ;  /* 0x000480781a007988 */ /* 0x000fe2000800040c */
[----:B------:R-:W-:Y:S01]  /*2ba0*/  USHF.L.U32 UR4, UR13, 0x6, URZ ;  /* 0x000000060d047899 */ /* 0x000fe2000800063f */
[----:B0-----:R-:W0:Y:S02]  /*2bb0*/  LDC R106, c[0x0][0x23c] ;  /* 0x00008f00ff6a7b82 */ /* 0x001e240000000800 */
[----:B------:R-:W-:Y:S04]  /*2bc0*/  STS.U16 [R26+UR12+0x880], R112 ;  /* 0x000880701a007988 */ /* 0x000fe8000800040c */
[----:B------:R-:W-:Y:S04]  /*2bd0*/  STS.U16 [R26+UR12+0xc80], R101 ;  /* 0x000c80651a007988 */ /* 0x000fe8000800040c */
[----:B------:R1:W-:Y:S04]  /*2be0*/  STS.U16 [R25+UR12+0x100], R24 ;  /* 0x0001001819007988 */ /* 0x0003e8000800040c */
[----:B------:R-:W-:Y:S01]  /*2bf0*/  STS.U16 [R25+UR12+0x500], R119 ;  /* 0x0005007719007988 */ /* 0x000fe2000800040c */
[----:B-1----:R-:W-:-:S03]  /*2c00*/  LOP3.LUT R24, R4, 0x30, RZ, 0x3c, !PT ;  /* 0x0000003004187812 */ /* 0x002fc600078e3cff */
[----:B------:R-:W-:Y:S04]  /*2c10*/  STS.U16 [R25+UR12+0x900], R111 ;  /* 0x0009006f19007988 */ /* 0x000fe8000800040c */
[----:B------:R-:W-:Y:S04]  /*2c20*/  STS.U16 [R25+UR12+0xd00], R100 ;  /* 0x000d006419007988 */ /* 0x000fe8000800040c */
[----:B------:R-:W-:Y:S04]  /*2c30*/  STS.U16 [R24+UR12+0x180], R125 ;  /* 0x0001807d18007988 */ /* 0x000fe8000800040c */
[----:B------:R-:W-:Y:S04]  /*2c40*/  STS.U16 [R24+UR12+0x580], R118 ;  /* 0x0005807618007988 */ /* 0x000fe8000800040c */
[----:B------:R-:W-:Y:S04]  /*2c50*/  STS.U16 [R24+UR12+0x980], R110 ;  /* 0x0009806e18007988 */ /* 0x000fe8000800040c */
[----:B------:R1:W-:Y:S04]  /*2c60*/  STS.U16 [R24+UR12+0xd80], R99 ;  /* 0x000d806318007988 */ /* 0x0003e8000800040c */
[----:B-1----:R-:W5:Y:S04]  /*2c70*/  LDL.LU.64 R24, [R1] ;  /* 0x0000000001187983 */ /* 0x002f680000300a00 */
[----:B------:R-:W5:Y:S04]  /*2c80*/  LDL.LU.64 R26, [R1+0x8] ;  /* 0x00000800011a7983 */ /* 0x000f680000300a00 */
        /* <DEDUP_REMOVED lines=29> */
[----:B------:R-:W5:Y:S01]  /*2e60*/  LDL.LU.64 R86, [R1+0xf8] ;  /* 0x0000f80001567983 */ /* 0x000f620000300a00 */
[----:B------:R-:W-:-:S02]  /*2e70*/  LOP3.LUT R101, R4, 0x40, RZ, 0x3c, !PT ;  /* 0x0000004004657812 */ /* 0x000fc400078e3cff */
[----:B------:R-:W-:-:S03]  /*2e80*/  LOP3.LUT R100, R4, 0x50, RZ, 0x3c, !PT ;  /* 0x0000005004647812 */ /* 0x000fc600078e3cff */
[----:B------:R-:W-:Y:S04]  /*2e90*/  STS.U16 [R101+UR12+0x200], R124 ;  /* 0x0002007c65007988 */ /* 0x000fe8000800040c */
[----:B------:R-:W-:Y:S04]  /*2ea0*/  STS.U16 [R101+UR12+0x600], R117 ;  /* 0x0006007565007988 */ /* 0x000fe8000800040c */
[----:B------:R-:W-:Y:S04]  /*2eb0*/  STS.U16 [R101+UR12+0xa00], R109 ;  /* 0x000a006d65007988 */ /* 0x000fe8000800040c */
[----:B------:R1:W-:Y:S04]  /*2ec0*/  STS.U16 [R101+UR12+0xe00], R98 ;  /* 0x000e006265007988 */ /* 0x0003e8000800040c */
[----:B------:R-:W-:Y:S04]  /*2ed0*/  STS.U16 [R100+UR12+0x280], R123 ;  /* 0x0002807b64007988 */ /* 0x000fe8000800040c */
[----:B------:R-:W-:Y:S01]  /*2ee0*/  STS.U16 [R100+UR12+0x680], R116 ;  /* 0x0006807464007988 */ /* 0x000fe2000800040c */
[----:B-1----:R-:W-:-:S03]  /*2ef0*/  LOP3.LUT R101, R4, 0x60, RZ, 0x3c, !PT ;  /* 0x0000006004657812 */ /* 0x002fc600078e3cff */
[----:B------:R-:W-:Y:S04]  /*2f00*/  STS.U16 [R100+UR12+0xa80], R108 ;  /* 0x000a806c64007988 */ /* 0x000fe8000800040c */
[----:B------:R1:W-:Y:S04]  /*2f10*/  STS.U16 [R100+UR12+0xe80], R97 ;  /* 0x000e806164007988 */ /* 0x0003e8000800040c */
[----:B------:R-:W-:Y:S04]  /*2f20*/  STS.U16 [R101+UR12+0x300], R122 ;  /* 0x0003007a65007988 */ /* 0x000fe8000800040c */
[----:B------:R-:W-:Y:S01]  /*2f30*/  STS.U16 [R101+UR12+0x700], R115 ;  /* 0x0007007365007988 */ /* 0x000fe2000800040c */
[----:B-1----:R-:W-:-:S03]  /*2f40*/  LOP3.LUT R100, R4, 0x70, RZ, 0x3c, !PT ;  /* 0x0000007004647812 */ /* 0x002fc600078e3cff */
[----:B------:R-:W-:Y:S04]  /*2f50*/  STS.U16 [R101+UR12+0xb00], R104 ;  /* 0x000b006865007988 */ /* 0x000fe8000800040c */
        /* <DEDUP_REMOVED lines=10> */
[----:B--2---:R-:W-:Y:S04]  /*3000*/  STS.U16 [R6+UR12+0x9400], R89 ;  /* 0x0094005906007988 */ /* 0x004fe8000800040c */
[----:B---3--:R-:W-:Y:S04]  /*3010*/  STS.U16 [R6+UR12+0x9800], R88 ;  /* 0x0098005806007988 */ /* 0x008fe8000800040c */
[----:B----4-:R-:W-:Y:S01]  /*3020*/  STS.U16 [R6+UR12+0x9c00], R7 ;  /* 0x009c000706007988 */ /* 0x010fe2000800040c */
[----:B------:R1:W-:Y:S06]  /*3030*/  MEMBAR.ALL.CTA ;  /* 0x0000000000007992 */ /* 0x0003ec0000008000 */
[----:B-1----:R-:W1:Y:S01]  /*3040*/  FENCE.VIEW.ASYNC.S ;  /* 0x00000000000073c6 */ /* 0x002e620000000000 */
[----:B------:R-:W-:-:S04]  /*3050*/  ULOP3.LUT UR4, UR4, 0x300, URZ, 0xc0, !UPT ;  /* 0x0000030004047892 */ /* 0x000fc8000f8ec03f */
[----:B------:R-:W-:Y:S01]  /*3060*/  ULEA.HI UR4, UR12, UR4, URZ, 0x1c ;  /* 0x000000040c047291 */ /* 0x000fe2000f8fe03f */
[----:B-1----:R-:W-:Y:S03]  /*3070*/  BAR.SYNC.DEFER_BLOCKING 0x0 ;  /* 0x0000000000007b1d */ /* 0x002fe60000010000 */
[----:B------:R-:W-:-:S03]  /*3080*/  ULOP3.LUT UR8, UR4, 0x3fff, URZ, 0xc0, !UPT ;  /* 0x00003fff04087892 */ /* 0x000fc6000f8ec03f */
[----:B------:R-:W-:Y:S01]  /*3090*/  UMOV UR9, 0x40000040 ;  /* 0x4000004000097882 */ /* 0x000fe20000000000 */
[----:B------:R-:W-:Y:S01]  /*30a0*/  UMOV UR4, URZ ;  /* 0x0000003f00047c82 */ /* 0x000fe20008000000 */
[----:B-----5:R-:W-:-:S06]  /*30b0*/  WARPGROUP.ARRIVE ;  /* 0x00000000000079c5 */ /* 0x020fcc0000000000 */
[----:B------:R-:W-:Y:S01]  /*30c0*/  HGMMA.64x128x16.F32.BF16 R24, gdesc[UR8].tnspA, R24, gsb0 ;  /* 0x21e00000081879f0 */ /* 0x000fe20008001818 */
[----:B------:R-:W-:-:S04]  /*30d0*/  UIADD3 UR8, UP0, UR8, 0x80, URZ ;  /* 0x0000008008087890 */ /* 0x000fc8000ff1e03f */
[----:B------:R-:W-:-:S03]  /*30e0*/  UIADD3.X UR5, UR4, 0x40000040, URZ, UP0, !UPT ;  /* 0x4000004004057890 */ /* 0x000fc600087fe43f */
[----:B------:R-:W-:Y:S01]  /*30f0*/  UMOV UR4, UR8 ;  /* 0x0000000800047c82 */ /* 0x000fe20008000000 */
[----:B------:R-:W-:Y:S02]  /*3100*/  WARPGROUP.DEPBAR.LE gsb0, 0x0 ;  /* 0x00008000000079c5 */ /* 0x000fe40000010000 */
[----:B------:R-:W-:-:S06]  /*3110*/  WARPGROUP.ARRIVE ;  /* 0x00000000000079c5 */ /* 0x000fcc0000000000 */
[----:B------:R-:W-:Y:S03]  /*3120*/  HGMMA.64x128x16.F32.BF16 R24, gdesc[UR4].tnspA, R24, gsb0 ;  /* 0x21e00000041879f0 */ /* 0x000fe60008001818 */
[----:B------:R-:W-:Y:S02]  /*3130*/  WARPGROUP.DEPBAR.LE gsb0, 0x0 ;  /* 0x00008000000079c5 */ /* 0x000fe40000010000 */
[----:B------:R-:W-:Y:S04]  /*3140*/  STL.64 [R1], R24 ;  /* 0x0000001801007387 */ /* 0x000fe80000100a00 */
        /* <DEDUP_REMOVED lines=31> */
[----:B-1----:R-:W2:Y:S04]  /*3340*/  LDL.LU.64 R86, [R1+0x220] ;  /* 0x0002200001567983 */ /* 0x002ea80000300a00 */
[----:B------:R-:W2:Y:S04]  /*3350*/  LDL.LU.64 R84, [R1+0x218] ;  /* 0x0002180001547983 */ /* 0x000ea80000300a00 */
        /* <DEDUP_REMOVED lines=8> */
[----:B------:R-:W2:Y:S01]  /*33e0*/  LDL.LU.64 R66, [R1+0x1d0] ;  /* 0x0001d00001427983 */ /* 0x000ea20000300a00 */
[----:B------:R-:W-:-:S03]  /*33f0*/  IMAD.MOV.U32 R125, RZ, RZ, R57 ;  /* 0x000000ffff7d7224 */ /* 0x000fc600078e0039 */
[----:B------:R-:W2:Y:S01]  /*3400*/  LDL.LU.64 R64, [R1+0x1c8] ;  /* 0x0001c80001407983 */ /* 0x000ea20000300a00 */
[----:B------:R-:W-:-:S03]  /*3410*/  IMAD.MOV.U32 R124, RZ, RZ, R56 ;  /* 0x000000ffff7c7224 */ /* 0x000fc600078e0038 */
[----:B------:R-:W2:Y:S01]  /*3420*/  LDL.LU.64 R62, [R1+0x1c0] ;  /* 0x0001c000013e7983 */ /* 0x000ea20000300a00 */
[----:B------:R-:W-:-:S03]  /*3430*/  IMAD.MOV.U32 R123, RZ, RZ, R55 ;  /* 0x000000ffff7b7224 */ /* 0x000fc600078e0037 */
[----:B------:R-:W2:Y:S01]  /*3440*/  LDL.LU.64 R60, [R1+0x1b8] ;  /* 0x0001b800013c7983 */ /* 0x000ea20000300a00 */
[----:B------:R-:W-:-:S03]  /*3450*/  IMAD.MOV.U32 R122, RZ, RZ, R54 ;  /* 0x000000ffff7a7224 */ /* 0x000fc600078e0036 */
[----:B------:R-:W2:Y:S01]  /*3460*/  LDL.LU.64 R58, [R1+0x1b0] ;  /* 0x0001b000013a7983 */ /* 0x000ea20000300a00 */
[----:B------:R-:W-:Y:S02]  /*3470*/  IMAD.MOV.U32 R121, RZ, RZ, R53 ;  /* 0x000000ffff797224 */ /* 0x000fe400078e0035 */
[----:B------:R-:W-:Y:S01]  /*3480*/  IMAD.MOV.U32 R120, RZ, RZ, R52 ;  /* 0x000000ffff787224 */ /* 0x000fe200078e0034 */
[----:B------:R-:W2:Y:S01]  /*3490*/  LDL.LU.64 R56, [R1+0x1a8] ;  /* 0x0001a80001387983 */ /* 0x000ea20000300a00 */
[----:B------:R-:W-:Y:S02]  /*34a0*/  IMAD.MOV.U32 R119, RZ, RZ, R51 ;  /* 0x000000ffff777224 */ /* 0x000fe400078e0033 */
[----:B------:R-:W-:Y:S01]  /*34b0*/  IMAD.MOV.U32 R118, RZ, RZ, R50 ;  /* 0x000000ffff767224 */ /* 0x000fe200078e0032 */
[----:B------:R-:W2:Y:S01]  /*34c0*/  LDL.LU.64 R54, [R1+0x1a0] ;  /* 0x0001a00001367983 */ /* 0x000ea20000300a00 */
[----:B------:R-:W-:Y:S02]  /*34d0*/  IMAD.MOV.U32 R117, RZ, RZ, R49 ;  /* 0x000000ffff757224 */ /* 0x000fe400078e0031 */
[----:B------:R-:W-:Y:S01]  /*34e0*/  IMAD.MOV.U32 R116, RZ, RZ, R48 ;  /* 0x000000ffff747224 */ /* 0x000fe200078e0030 */
[----:B------:R-:W2:Y:S01]  /*34f0*/  LDL.LU.64 R52, [R1+0x198] ;  /* 0x0001980001347983 */ /* 0x000ea20000300a00 */
[----:B------:R-:W-:-:S02]  /*3500*/  IMAD.MOV.U32 R115, RZ, RZ, R47 ;  /* 0x000000ffff737224 */ /* 0x000fc400078e002f */
        /* <DEDUP_REMOVED lines=34> */
[----:B------:R-:W2:Y:S04]  /*3730*/  LDL.LU.64 R28, [R1+0x138] ;  /* 0x00013800011c7983 */ /* 0x000ea80000300a00 */
[----:B------:R-:W2:Y:S04]  /*3740*/  LDL.LU.64 R26, [R1+0x130] ;  /* 0x00013000011a7983 */ /* 0x000ea80000300a00 */
[----:B------:R-:W2:Y:S04]  /*3750*/  LDL.LU.64 R24, [R1+0x128] ;  /* 0x0001280001187983 */ /* 0x000ea80000300a00 */
[----:B------:R-:W3:Y:S01]  /*3760*/  LDL.LU R7, [R1+0x100] ;  /* 0x0001000001077983 */ /* 0x000ee20000300800 */
[----:B------:R-:W-:-:S02]  /*3770*/  UIADD3.64 UR8, UR4, 0x380, URZ ;  /* 0x0000038004087897 */ /* 0x000fc4000fffe03f */
[----:B------:R-:W-:Y:S01]  /*3780*/  UIADD3.64 UR4, UR4, 0x400, URZ ;  /* 0x0000040004047897 */ /* 0x000fe2000fffe03f */
[----:B0-----:R-:W-:-:S04]  /*3790*/  IMAD.SHL.U32 R106, R106, 0x20, RZ ;  /* 0x000000206a6a7824 */ /* 0x001fc800078e00ff */
[----:B------:R-:W-:-:S05]  /*37a0*/  IMAD.WIDE R8, R106, 0x2, R8 ;  /* 0x000000026a087825 */ /* 0x000fca00078e0208 */
[----:B------:R-:W-:Y:S04]  /*37b0*/  STL [R1+0x118], R8 ;  /* 0x0001180801007387 */ /* 0x000fe80000100800 */
[----:B------:R0:W-:Y:S02]  /*37c0*/  STL [R1+0x114], R9 ;  /* 0x0001140901007387 */ /* 0x0001e40000100800 */
[C---:B0-----:R-:W-:Y:S02]  /*37d0*/  IMAD.WIDE R8, R106.reuse, 0x2, R14 ;  /* 0x000000026a087825 */ /* 0x041fe400078e020e */
[----:B------:R-:W0:Y:S08]  /*37e0*/  LDC R14, c[0x0][0x23c] ;  /* 0x00008f00ff0e7b82 */ /* 0x000e300000000800 */
[----:B------:R-:W1:Y:S01]  /*37f0*/  LDC R15, c[0x0][0x238] ;  /* 0x00008e00ff0f7b82 */ /* 0x000e620000000800 */
[----:B------:R-:W-:-:S04]  /*3800*/  IMAD.WIDE R12, R106, 0x2, R12 ;  /* 0x000000026a0c7825 */ /* 0x000fc800078e020c */
[----:B------:R-:W-:Y:S01]  /*3810*/  IMAD.WIDE R10, R106, 0x2, R10 ;  /* 0x000000026a0a7825 */ /* 0x000fe200078e020a */
[----:B------:R-:W-:Y:S03]  /*3820*/  STL [R1+0x110], R12 ;  /* 0x0001100c01007387 */ /* 0x000fe60000100800 */
[----:B------:R-:W-:Y:S02]  /*3830*/  IMAD.MOV.U32 R107, RZ, RZ, R8 ;  /* 0x000000ffff6b7224 */ /* 0x000fe400078e0008 */
[----:B------:R-:W-:Y:S02]  /*3840*/  IMAD.MOV.U32 R106, RZ, RZ, R9 ;  /* 0x000000ffff6a7224 */ /* 0x000fe400078e0009 */
[----:B0-----:R-:W-:Y:S01]  /*3850*/  IMAD.SHL.U32 R14, R14, 0x20, RZ ;  /* 0x000000200e0e7824 */ /* 0x001fe200078e00ff */
[----:B------:R0:W-:Y:S03]  /*3860*/  STL [R1+0x10c], R13 ;  /* 0x00010c0d01007387 */ /* 0x0001e60000100800 */
[----:B------:R-:W-:Y:S01]  /*3870*/  IMAD.WIDE R8, R14, 0x2, R18 ;  /* 0x000000020e087825 */ /* 0x000fe200078e0212 */
[----:B------:R-:W-:Y:S03]  /*3880*/  STL [R1+0x108], R10 ;  /* 0x0001080a01007387 */ /* 0x000fe60000100800 */
[----:B-1----:R-:W-:Y:S01]  /*3890*/  IMAD.SHL.U32 R15, R15, 0x20, RZ ;  /* 0x000000200f0f7824 */ /* 0x002fe200078e00ff */
[----:B------:R1:W-:Y:S01]  /*38a0*/  STL [R1+0x104], R11 ;  /* 0x0001040b01007387 */ /* 0x0003e20000100800 */
[----:B------:R-:W-:-:S02]  /*38b0*/  IMAD.MOV.U32 R19, RZ, RZ, R8 ;  /* 0x000000ffff137224 */ /* 0x000fc400078e0008 */
[----:B------:R-:W-:Y:S02]  /*38c0*/  IMAD.MOV.U32 R18, RZ, RZ, R9 ;  /* 0x000000ffff127224 */ /* 0x000fe400078e0009 */
[----:B------:R-:W-:Y:S01]  /*38d0*/  IMAD.WIDE R2, R15, 0x2, R2 ;  /* 0x000000020f027825 */ /* 0x000fe200078e0202 */
[----:B--2---:R-:W-:-:S06]  /*38e0*/  WARPGROUP.ARRIVE ;  /* 0x00000000000079c5 */ /* 0x004fcc0000000000 */
[----:B------:R-:W-:Y:S01]  /*38f0*/  HGMMA.64x128x16.F32.BF16 R24, gdesc[UR8].tnspA, R24, gsb0 ;  /* 0x21e00000081879f0 */ /* 0x000fe20008001818 */
[----:B---3--:R-:W-:-:S05]  /*3900*/  VIADD R7, R7, 0xffffffff ;  /* 0xffffffff07077836 */ /* 0x008fca0000000000 */
[----:B------:R-:W-:Y:S01]  /*3910*/  ISETP.NE.U32.AND P0, PT, R7, RZ, PT ;  /* 0x000000ff0700720c */ /* 0x000fe20003f05070 */
[C---:B0-----:R-:W-:Y:S01]  /*3920*/  IMAD.WIDE R12, R14.reuse, 0x2, R16 ;  /* 0x000000020e0c7825 */ /* 0x041fe200078e0210 */
[----:B------:R0:W-:Y:S03]  /*3930*/  STL [R1+0x100], R7 ;  /* 0x0001000701007387 */ /* 0x0001e60000100800 */
[----:B-1----:R-:W-:-:S04]  /*3940*/  IMAD.WIDE R10, R14, 0x2, R20 ;  /* 0x000000020e0a7825 */ /* 0x002fc800078e0214 */
[----:B------:R-:W-:Y:S01]  /*3950*/  IMAD.WIDE R8, R14, 0x2, R22 ;  /* 0x000000020e087825 */ /* 0x000fe200078e0216 */
[----:B------:R-:W-:Y:S02]  /*3960*/  WARPGROUP.DEPBAR.LE gsb0, 0x0 ;  /* 0x00008000000079c5 */ /* 0x000fe40000010000 */
[----:B------:R-:W-:-:S06]  /*3970*/  WARPGROUP.ARRIVE ;  /* 0x00000000000079c5 */ /* 0x000fcc0000000000 */
[----:B------:R-:W-:Y:S01]  /*3980*/  HGMMA.64x128x16.F32.BF16 R24, gdesc[UR4].tnspA, R24, gsb0 ;  /* 0x21e00000041879f0 */ /* 0x000fe20008001818 */
[----:B0-----:R-:W-:Y:S02]  /*3990*/  IMAD.MOV.U32 R7, RZ, RZ, R2 ;  /* 0x000000ffff077224 */ /* 0x001fe400078e0002 */
[----:B------:R-:W-:Y:S02]  /*39a0*/  IMAD.MOV.U32 R90, RZ, RZ, R12 ;  /* 0x000000ffff5a7224 */ /* 0x000fe400078e000c */
[----:B------:R-:W-:Y:S02]  /*39b0*/  IMAD.MOV.U32 R89, RZ, RZ, R13 ;  /* 0x000000ffff597224 */ /* 0x000fe400078e000d */
[----:B------:R-:W-:Y:S02]  /*39c0*/  IMAD.MOV.U32 R21, RZ, RZ, R10 ;  /* 0x000000ffff157224 */ /* 0x000fe400078e000a */
[----:B------:R-:W-:Y:S02]  /*39d0*/  IMAD.MOV.U32 R20, RZ, RZ, R11 ;  /* 0x000000ffff147224 */ /* 0x000fe400078e000b */
[----:B------:R-:W-:-:S02]  /*39e0*/  IMAD.MOV.U32 R23, RZ, RZ, R8 ;  /* 0x000000ffff177224 */ /* 0x000fc400078e0008 */
[----:B------:R-:W-:Y:S02]  /*39f0*/  IMAD.MOV.U32 R22, RZ, RZ, R9 ;  /* 0x000000ffff167224 */ /* 0x000fe400078e0009 */
[----:B------:R-:W-:Y:S02]  /*3a00*/  IMAD.MOV.U32 R2, RZ, RZ, R3 ;  /* 0x000000ffff027224 */ /* 0x000fe400078e0003 */
[----:B------:R-:W-:Y:S01]  /*3a10*/  VIADD R0, R0, 0xffffffe0 ;  /* 0xffffffe000007836 */ /* 0x000fe20000000000 */
[----:B------:R-:W-:Y:S02]  /*3a20*/  WARPGROUP.DEPBAR.LE gsb0, 0x0 ;  /* 0x00008000000079c5 */ /* 0x000fe40000010000 */
[----:B------:R-:W-:Y:S05]  /*3a30*/  @P0 BRA `(.L_x_1) ;  /* 0xffffffdc00f40947 */ /* 0x000fea000383ffff */
[----:B------:R0:W-:Y:S04]  /*3a40*/  STL [R1+0x128], R91 ;  /* 0x0001285b01007387 */ /* 0x0001e80000100800 */
[----:B0-----:R-:W2:Y:S04]  /*3a50*/  LDL.LU R91, [R1+0xfc] ;  /* 0x0000fc00015b7983 */ /* 0x001ea80000300800 */
[----:B------:R0:W-:Y:S04]  /*3a60*/  STL [R1+0x120], R5 ;  /* 0x0001200501007387 */ /* 0x0001e80000100800 */
[----:B0-----:R-:W3:Y:S04]  /*3a70*/  LDL.LU R5, [R1+0xf4] ;  /* 0x0000f40001057983 */ /* 0x001ee80000300800 */
[----:B------:R-:W4:Y:S04]  /*3a80*/  LDL.LU R6, [R1+0xec] ;  /* 0x0000ec0001067983 */ /* 0x000f280000300800 */
        /* <DEDUP_REMOVED lines=19> */
[----:B------:R-:W4:Y:S01]  /*3bc0*/  LDL.LU R12, [R1+0x9c] ;  /* 0x00009c00010c7983 */ /* 0x000f220000300800 */
[----:B------:R-:W-:-:S03]  /*3bd0*/  F2FP.BF16.F32.PACK_AB R87, R87, R86 ;  /* 0x000000565757723e */ /* 0x000fc600000010ff */
[----:B------:R-:W4:Y:S01]  /*3be0*/  LDL.LU R13, [R1+0x98] ;  /* 0x00009800010d7983 */ /* 0x000f220000300800 */
[----:B------:R-:W-:-:S03]  /*3bf0*/  F2FP.BF16.F32.PACK_AB R86, R85, R84 ;  /* 0x000000545556723e */ /* 0x000fc600000010ff */
[----:B------:R-:W4:Y:S04]  /*3c00*/  LDL.LU R16, [R1+0x94] ;  /* 0x0000940001107983 */ /* 0x000f280000300800 */
[----:B------:R-:W4:Y:S04]  /*3c10*/  LDL.LU R17, [R1+0x90] ;  /* 0x0000900001117983 */ /* 0x000f280000300800 */
[----:B------:R-:W4:Y:S04]  /*3c20*/  LDL.LU R14, [R1+0x8c] ;  /* 0x00008c00010e7983 */ /* 0x000f280000300800 */
[----:B------:R-:W4:Y:S04]  /*3c30*/  LDL.LU R15, [R1+0x88] ;  /* 0x00008800010f7983 */ /* 0x000f280000300800 */
[----:B------:R-:W2:Y:S04]  /*3c40*/  LDL.LU R85, [R1+0xf8] ;  /* 0x0000f80001557983 */ /* 0x000ea80000300800 */
[----:B------:R-:W3:Y:S01]  /*3c50*/  LDL.LU R84, [R1+0xf0] ;  /* 0x0000f00001547983 */ /* 0x000ee20000300800 */
[----:B--2---:R-:W-:-:S03]  /*3c60*/  F2FP.BF16.F32.PACK_AB R85, R91, R85 ;  /* 0x000000555b55723e */ /* 0x004fc600000010ff */
[----:B------:R-:W2:Y:S01]  /*3c70*/  LDL.LU R91, [R1+0x128] ;  /* 0x00012800015b7983 */ /* 0x000ea20000300800 */
[----:B---3--:R-:W-:-:S03]  /*3c80*/  F2FP.BF16.F32.PACK_AB R84, R5, R84 ;  /* 0x000000540554723e */ /* 0x008fc600000010ff */
[----:B------:R0:W5:Y:S01]  /*3c90*/  LDL.LU R5, [R1+0x120] ;  /* 0x0001200001057983 */ /* 0x0001620000300800 */
[----:B------:R-:W-:Y:S02]  /*3ca0*/  F2FP.BF16.F32.PACK_AB R83, R83, R82 ;  /* 0x000000525353723e */ /* 0x000fe400000010ff */
[----:B------:R-:W-:Y:S02]  /*3cb0*/  F2FP.BF16.F32.PACK_AB R79, R79, R78 ;  /* 0x0000004e4f4f723e */ /* 0x000fe400000010ff */
[----:B------:R-:W-:Y:S02]  /*3cc0*/  F2FP.BF16.F32.PACK_AB R75, R75, R74 ;  /* 0x0000004a4b4b723e */ /* 0x000fe400000010ff */
[----:B------:R-:W-:Y:S02]  /*3cd0*/  F2FP.BF16.F32.PACK_AB R71, R71, R70 ;  /* 0x000000464747723e */ /* 0x000fe400000010ff */
[----:B------:R-:W-:Y:S02]  /*3ce0*/  F2FP.BF16.F32.PACK_AB R67, R67, R66 ;  /* 0x000000424343723e */ /* 0x000fe400000010ff */
[----:B------:R-:W-:-:S02]  /*3cf0*/  F2FP.BF16.F32.PACK_AB R63, R63, R62 ;  /* 0x0000003e3f3f723e */ /* 0x000fc400000010ff */
        /* <DEDUP_REMOVED lines=24> */
[----:B----4-:R-:W-:Y:S02]  /*3e80*/  F2FP.BF16.F32.PACK_AB R81, R6, R4 ;  /* 0x000000040651723e */ /* 0x010fe400000010ff */
        /* <DEDUP_REMOVED lines=28> */
[----:B0-2---:R-:W-:-:S07]  /*4050*/  F2FP.BF16.F32.PACK_AB R24, R91, R88 ;  /* 0x000000585b18723e */ /* 0x005fce00000010ff */
.L_x_0:
[----:B------:R-:W2:Y:S01]  /*4060*/  LDL.LU R6, [R1+0x11c] ;  /* 0x00011c0001067983 */ /* 0x000ea20000300800 */
[----:B------:R-:W-:Y:S01]  /*4070*/  ULDC.64 UR4, c[0x0][0x228] ;  /* 0x00008a0000047ab9 */ /* 0x000fe20000000a00 */
[----:B------:R-:W-:Y:S01]  /*4080*/  ULDC.64 UR6, c[0x0][0x220] ;  /* 0x0000880000067ab9 */ /* 0x000fe20000000a00 */
[----:B------:R-:W0:Y:S02]  /*4090*/  S2R R4, SR_TID.X ;  /* 0x0000000000047919 */ /* 0x000e240000002100 */
[C---:B0-----:R-:W-:Y:S02]  /*40a0*/  IMAD.SHL.U32 R0, R4.reuse, 0x10, RZ ;  /* 0x0000001004007824 */ /* 0x041fe400078e00ff */
[----:B------:R-:W-:-:S03]  /*40b0*/  IMAD.SHL.U32 R2, R4, 0x100, RZ ;  /* 0x0000010004027824 */ /* 0x000fc600078e00ff */
[----:B------:R-:W-:Y:S02]  /*40c0*/  LOP3.LUT R0, R0, 0xf0, RZ, 0xc0, !PT ;  /* 0x000000f000007812 */ /* 0x000fe400078ec0ff */
[----:B------:R-:W-:Y:S01]  /*40d0*/  LOP3.LUT R3, R2, 0x1000, RZ, 0xc0, !PT ;  /* 0x0000100002037812 */ /* 0x000fe200078ec0ff */
[----:B-----5:R-:W-:-:S03]  /*40e0*/  VIADD R2, R5, 0x1 ;  /* 0x0000000105027836 */ /* 0x020fc60000000000 */
[----:B------:R-:W-:Y:S01]  /*40f0*/  IADD3 R0, R3, UR12, R0 ;  /* 0x0000000c03007c10 */ /* 0x000fe2000fffe000 */
[----:B------:R-:W-:Y:S01]  /*4100*/  VIADD R3, R5, 0x2 ;  /* 0x0000000205037836 */ /* 0x000fe20000000000 */
[----:B------:R-:W-:Y:S01]  /*4110*/  BAR.SYNC.DEFER_BLOCKING 0x0 ;  /* 0x0000000000007b1d */ /* 0x000fe20000010000 */
[----:B--2---:R-:W-:-:S05]  /*4120*/  ISETP.GE.AND P0, PT, R6, UR4, PT ;  /* 0x0000000406007c0c */ /* 0x004fca000bf06270 */
[----:B------:R-:W-:Y:S02]  /*4130*/  ULDC UR4, c[0x0][0x22c] ;  /* 0x00008b0000047ab9 */ /* 0x000fe40000000800 */
[----:B------:R-:W-:Y:S01]  /*4140*/  ISETP.LT.AND P4, PT, R2, UR4, !P0 ;  /* 0x0000000402007c0c */ /* 0x000fe2000c781270 */
[----:B------:R-:W-:Y:S02]  /*4150*/  ULDC UR4, c[0x0][0x22c] ;  /* 0x00008b0000047ab9 */ /* 0x000fe40000000800 */
[----:B------:R-:W-:Y:S01]  /*4160*/  ISETP.LT.AND P2, PT, R3, UR4, !P0 ;  /* 0x0000000403007c0c */ /* 0x000fe2000c741270 */
[----:B------:R-:W-:Y:S01]  /*4170*/  VIADD R2, R5, 0x3 ;  /* 0x0000000305027836 */ /* 0x000fe20000000000 */
[----:B------:R-:W-:Y:S01]  /*4180*/  LOP3.LUT R3, R4, 0x1e0, RZ, 0xc0, !PT ;  /* 0x000001e004037812 */ /* 0x000fe200078ec0ff */
[----:B------:R-:W-:-:S04]  /*4190*/  ULDC UR4, c[0x0][0x22c] ;  /* 0x00008b0000047ab9 */ /* 0x000fc80000000800 */
[----:B------:R-:W-:-:S05]  /*41a0*/  IMAD R0, R3, 0x8, R0 ;  /* 0x0000000803007824 */ /* 0x000fca00078e0200 */
[----:B------:R-:W-:Y:S01]  /*41b0*/  STSM.16.M88.4 [R0], R24 ;  /* 0x0000001800007844 */ /* 0x000fe20000000200 */
[----:B------:R-:W-:Y:S01]  /*41c0*/  BAR.SYNC.DEFER_BLOCKING 0x0 ;  /* 0x0000000000007b1d */ /* 0x000fe20000010000 */
[----:B------:R-:W-:Y:S02]  /*41d0*/  ISETP.LT.AND P1, PT, R2, UR4, !P0 ;  /* 0x0000000402007c0c */ /* 0x000fe4000c721270 */
[----:B------:R-:W-:-:S03]  /*41e0*/  LOP3.LUT R2, R4, 0x1ff, RZ, 0xc0, !PT ;  /* 0x000001ff04027812 */ /* 0x000fc600078ec0ff */
[----:B------:R-:W-:Y:S01]  /*41f0*/  ULDC UR4, c[0x0][0x22c] ;  /* 0x00008b0000047ab9 */ /* 0x000fe20000000800 */
[----:B------:R-:W-:-:S05]  /*4200*/  LEA R2, R2, UR12, 0x4 ;  /* 0x0000000c02027c11 */ /* 0x000fca000f8e20ff */
[----:B------:R-:W0:Y:S01]  /*4210*/  LDS.128 R16, [R2] ;  /* 0x0000000002107984 */ /* 0x000e220000000c00 */
[----:B------:R-:W-:Y:S06]  /*4220*/  BAR.SYNC.DEFER_BLOCKING 0x0 ;  /* 0x0000000000007b1d */ /* 0x000fec0000010000 */
[----:B------:R-:W-:Y:S02]  /*4230*/  STSM.16.M88.4 [R0], R28 ;  /* 0x0000001c00007844 */ /* 0x000fe40000000200 */
[----:B------:R-:W-:Y:S06]  /*4240*/  BAR.SYNC.DEFER_BLOCKING 0x0 ;  /* 0x0000000000007b1d */ /* 0x000fec0000010000 */
[----:B------:R-:W1:Y:S02]  /*4250*/  LDS.128 R12, [R2] ;  /* 0x00000000020c7984 */ /* 0x000e640000000c00 */
[----:B------:R-:W-:Y:S06]  /*4260*/  BAR.SYNC.DEFER_BLOCKING 0x0 ;  /* 0x0000000000007b1d */ /* 0x000fec0000010000 */
[----:B------:R-:W-:Y:S02]  /*4270*/  STSM.16.M88.4 [R0], R32 ;  /* 0x0000002000007844 */ /* 0x000fe40000000200 */
[----:B------:R-:W-:Y:S06]  /*4280*/  BAR.SYNC.DEFER_BLOCKING 0x0 ;  /* 0x0000000000007b1d */ /* 0x000fec0000010000 */
[----:B------:R-:W2:Y:S02]  /*4290*/  LDS.128 R8, [R2] ;  /* 0x0000000002087984 */ /* 0x000ea40000000c00 */
[----:B------:R-:W-:Y:S06]  /*42a0*/  BAR.SYNC.DEFER_BLOCKING 0x0 ;  /* 0x0000000000007b1d */ /* 0x000fec0000010000 */
[----:B------:R-:W-:Y:S02]  /*42b0*/  STSM.16.M88.4 [R0], R36 ;  /* 0x0000002400007844 */ /* 0x000fe40000000200 */
[----:B------:R-:W-:Y:S06]  /*42c0*/  BAR.SYNC.DEFER_BLOCKING 0x0 ;  /* 0x0000000000007b1d */ /* 0x000fec0000010000 */
[----:B------:R-:W3:Y:S02]  /*42d0*/  LDS.128 R20, [R2] ;  /* 0x0000000002147984 */ /* 0x000ee40000000c00 */
[----:B------:R-:W-:Y:S06]  /*42e0*/  BAR.SYNC.DEFER_BLOCKING 0x0 ;  /* 0x0000000000007b1d */ /* 0x000fec0000010000 */
[----:B------:R-:W-:Y:S02]  /*42f0*/  STSM.16.M88.4 [R0], R40 ;  /* 0x0000002800007844 */ /* 0x000fe40000000200 */
[----:B------:R-:W-:Y:S06]  /*4300*/  BAR.SYNC.DEFER_BLOCKING 0x0 ;  /* 0x0000000000007b1d */ /* 0x000fec0000010000 */
[----:B------:R-:W4:Y:S02]  /*4310*/  LDS.128 R24, [R2] ;  /* 0x0000000002187984 */ /* 0x000f240000000c00 */
        /* <DEDUP_REMOVED lines=25> */
[----:B------:R0:W-:Y:S02]  /*44b0*/  STSM.16.M88.4 [R0], R68 ;  /* 0x0000004400007844 */ /* 0x0001e40000000200 */
[----:B------:R-:W-:Y:S06]  /*44c0*/  BAR.SYNC.DEFER_BLOCKING 0x0 ;  /* 0x0000000000007b1d */ /* 0x000fec0000010000 */
[----:B------:R-:W4:Y:S02]  /*44d0*/  LDS.128 R52, [R2] ;  /* 0x0000000002347984 */ /* 0x000f240000000c00 */
[----:B------:R-:W-:Y:S06]  /*44e0*/  BAR.SYNC.DEFER_BLOCKING 0x0 ;  /* 0x0000000000007b1d */ /* 0x000fec0000010000 */
[----:B------:R1:W-:Y:S02]  /*44f0*/  STSM.16.M88.4 [R0], R72 ;  /* 0x0000004800007844 */ /* 0x0003e40000000200 */
        /* <DEDUP_REMOVED lines=8> */
[----:B------:R-:W-:Y:S01]  /*4580*/  BAR.SYNC.DEFER_BLOCKING 0x0 ;  /* 0x0000000000007b1d */ /* 0x000fe20000010000 */
[----:B------:R-:W-:-:S05]  /*4590*/  VIADD R4, R5, 0x4 ;  /* 0x0000000405047836 */ /* 0x000fca0000000000 */
[----:B------:R-:W4:Y:S02]  /*45a0*/  LDS.128 R60, [R2] ;  /* 0x00000000023c7984 */ /* 0x000f240000000c00 */
[----:B------:R-:W-:Y:S01]  /*45b0*/  BAR.SYNC.DEFER_BLOCKING 0x0 ;  /* 0x0000000000007b1d */ /* 0x000fe20000010000 */
[----:B------:R-:W-:-:S05]  /*45c0*/  ISETP.LT.AND P3, PT, R4, UR4, !P0 ;  /* 0x0000000404007c0c */ /* 0x000fca000c761270 */
[----:B------:R-:W-:Y:S02]  /*45d0*/  ULDC UR4, c[0x0][0x244] ;  /* 0x0000910000047ab9 */ /* 0x000fe40000000800 */
[----:B------:R-:W-:Y:S01]  /*45e0*/  IMAD R4, R6, UR4, RZ ;  /* 0x0000000406047c24 */ /* 0x000fe2000f8e02ff */
[----:B------:R-:W-:Y:S01]  /*45f0*/  ULDC UR4, c[0x0][0x248] ;  /* 0x0000920000047ab9 */ /* 0x000fe20000000800 */
[C---:B------:R-:W-:Y:S01]  /*4600*/  ISETP.LT.AND P5, PT, R5.reuse, UR5, !P0 ;  /* 0x0000000505007c0c */ /* 0x040fe2000c7a1270 */
[C---:B------:R-:W-:Y:S01]  /*4610*/  IMAD R7, R5.reuse, UR4, RZ ;  /* 0x0000000405077c24 */ /* 0x040fe2000f8e02ff */
[----:B------:R-:W-:Y:S01]  /*4620*/  ULDC UR5, c[0x0][0x22c] ;  /* 0x00008b0000057ab9 */ /* 0x000fe20000000800 */
[----:B------:R-:W-:Y:S01]  /*4630*/  LEA R3, P6, R4, UR6, 0x1 ;  /* 0x0000000604037c11 */ /* 0x000fe2000f8c08ff */
[----:B0-----:R-:W-:Y:S01]  /*4640*/  VIADD R70, R5, 0x5 ;  /* 0x0000000505467836 */ /* 0x001fe20000000000 */
[----:B-1----:R-:W-:Y:S01]  /*4650*/  PRMT R73, R16, 0x7632, R73 ;  /* 0x0000763210497816 */ /* 0x002fe20000000049 */
[----:B------:R0:W-:Y:S01]  /*4660*/  STSM.16.M88.4 [R0], R84 ;  /* 0x0000005400007844 */ /* 0x0001e20000000200 */
[----:B------:R-:W-:Y:S01]  /*4670*/  LEA.HI.X.SX32 R4, R4, UR7, 0x1, P6 ;  /* 0x0000000704047c11 */ /* 0x000fe2000b0f0eff */
[C---:B------:R-:W-:Y:S01]  /*4680*/  VIADD R69, R7.reuse, UR4 ;  /* 0x0000000407457c36 */ /* 0x040fe20008000000 */
[----:B------:R-:W-:Y:S01]  /*4690*/  BAR.SYNC.DEFER_BLOCKING 0x0 ;  /* 0x0000000000007b1d */ /* 0x000fe20000010000 */
[----:B------:R-:W-:-:S02]  /*46a0*/  LEA R6, P6, R7, R3, 0x1 ;  /* 0x0000000307067211 */ /* 0x000fc400078c08ff */
[----:B------:R-:W-:Y:S02]  /*46b0*/  VIADD R72, R69, UR4 ;  /* 0x0000000445487c36 */ /* 0x000fe40008000000 */
[----:B------:R-:W-:Y:S01]  /*46c0*/  LEA.HI.X.SX32 R7, R7, R4, 0x1, P6 ;  /* 0x0000000407077211 */ /* 0x000fe200030f0eff */
[----:B------:R-:W-:Y:S01]  /*46d0*/  ULDC UR6, c[0x0][0x248] ;  /* 0x0000920000067ab9 */ /* 0x000fe20000000800 */
[----:B------:R-:W-:Y:S01]  /*46e0*/  LEA R68, P6, R69, R3, 0x1 ;  /* 0x0000000345447211 */ /* 0x000fe200078c08ff */
[----:B------:R-:W-:-:S03]  /*46f0*/  ULDC UR7, c[0x0][0x22c] ;  /* 0x00008b0000077ab9 */ /* 0x000fc60000000800 */
[----:B------:R-:W-:Y:S01]  /*4700*/  LEA.HI.X.SX32 R69, R69, R4, 0x1, P6 ;  /* 0x0000000445457211 */ /* 0x000fe200030f0eff */
[----:B0-----:R-:W-:Y:S01]  /*4710*/  VIADD R0, R5, 0x6 ;  /* 0x0000000605007836 */ /* 0x001fe20000000000 */
[----:B------:R0:W-:Y:S01]  /*4720*/  @P5 STG.E.U16 desc[UR14][R6.64], R16 ;  /* 0x0000001006005986 */ /* 0x0001e2000c10150e */
[----:B------:R-:W-:Y:S01]  /*4730*/  ISETP.LT.AND P5, PT, R70, UR5, !P0 ;  /* 0x0000000546007c0c */ /* 0x000fe2000c7a1270 */
[----:B------:R-:W-:Y:S01]  /*4740*/  ULDC UR5, c[0x0][0x22c] ;  /* 0x00008b0000057ab9 */ /* 0x000fe20000000800 */
[----:B------:R-:W-:-:S04]  /*4750*/  LEA R70, P6, R72, R3, 0x1 ;  /* 0x0000000348467211 */ /* 0x000fc800078c08ff */
[CC--:B------:R-:W-:Y:S01]  /*4760*/  LEA.HI.X.SX32 R71, R72.reuse, R4.reuse, 0x1, P6 ;  /* 0x0000000448477211 */ /* 0x0c0fe200030f0eff */
[----:B------:R-:W-:Y:S01]  /*4770*/  VIADD R72, R72, UR4 ;  /* 0x0000000448487c36 */ /* 0x000fe20008000000 */
[----:B------:R1:W-:Y:S01]  /*4780*/  @P4 STG.E.U16 desc[UR14][R68.64], R73 ;  /* 0x0000004944004986 */ /* 0x0003e2000c10150e */
[----:B------:R-:W-:Y:S01]  /*4790*/  ISETP.LT.AND P4, PT, R0, UR5, !P0 ;  /* 0x0000000500007c0c */ /* 0x000fe2000c781270 */
[----:B------:R-:W-:Y:S01]  /*47a0*/  ULDC UR5, c[0x0][0x22c] ;  /* 0x00008b0000057ab9 */ /* 0x000fe20000000800 */
[----:B0-----:R-:W-:Y:S01]  /*47b0*/  VIADD R7, R5, 0x7 ;  /* 0x0000000705077836 */ /* 0x001fe20000000000 */
[CC--:B------:R-:W-:Y:S01]  /*47c0*/  LEA R6, P6, R72.reuse, R3.reuse, 0x1 ;  /* 0x0000000348067211 */ /* 0x0c0fe200078c08ff */
[C---:B------:R-:W-:Y:S01]  /*47d0*/  VIADD R0, R72.reuse, UR4 ;  /* 0x0000000448007c36 */ /* 0x040fe20008000000 */
[----:B------:R0:W-:Y:S02]  /*47e0*/  @P2 STG.E.U16 desc[UR14][R70.64], R17 ;  /* 0x0000001146002986 */ /* 0x0001e4000c10150e */
[----:B------:R-:W-:Y:S01]  /*47f0*/  ISETP.LT.AND P2, PT, R7, UR5, !P0 ;  /* 0x0000000507007c0c */ /* 0x000fe2000c741270 */
[----:B------:R-:W-:Y:S01]  /*4800*/  VIADD R16, R5, 0x8 ;  /* 0x0000000805107836 */ /* 0x000fe20000000000 */
[----:B------:R-:W-:Y:S01]  /*4810*/  LEA.HI.X.SX32 R7, R72, R4, 0x1, P6 ;  /* 0x0000000448077211 */ /* 0x000fe200030f0eff */
[----:B------:R-:W-:Y:S01]  /*4820*/  ULDC UR5, c[0x0][0x22c] ;  /* 0x00008b0000057ab9 */ /* 0x000fe20000000800 */
[----:B-1----:R-:W-:-:S02]  /*4830*/  LEA R68, P6, R0, R3, 0x1 ;  /* 0x0000000300447211 */ /* 0x002fc400078c08ff */
[----:B0-----:R-:W-:Y:S01]  /*4840*/  PRMT R71, R17, 0x7632, R71 ;  /* 0x0000763211477816 */ /* 0x001fe20000000047 */
[C---:B------:R-:W-:Y:S01]  /*4850*/  VIADD R70, R0.reuse, UR4 ;  /* 0x0000000400467c36 */ /* 0x040fe20008000000 */
[----:B------:R-:W-:-:S03]  /*4860*/  LEA.HI.X.SX32 R69, R0, R4, 0x1, P6 ;  /* 0x0000000400457211 */ /* 0x000fc600030f0eff */
[----:B------:R0:W-:Y:S01]  /*4870*/  @P1 STG.E.U16 desc[UR14][R6.64], R71 ;  /* 0x0000004706001986 */ /* 0x0001e2000c10150e */
[----:B------:R-:W-:Y:S01]  /*4880*/  ISETP.LT.AND P1, PT, R16, UR5, !P0 ;  /* 0x0000000510007c0c */ /* 0x000fe2000c721270 */
[C---:B------:R-:W-:Y:S01]  /*4890*/  VIADD R0, R5.reuse, 0x9 ;  /* 0x0000000905007836 */ /* 0x040fe20000000000 */
[C---:B------:R-:W-:Y:S01]  /*48a0*/  LEA R16, P6, R70.reuse, R3, 0x1 ;  /* 0x0000000346107211 */ /* 0x040fe200078c08ff */
[----:B------:R1:W-:Y:S01]  /*48b0*/  @P3 STG.E.U16 desc[UR14][R68.64], R18 ;  /* 0x0000001244003986 */ /* 0x0003e2000c10150e */
[----:B------:R-:W-:Y:S02]  /*48c0*/  ULDC UR5, c[0x0][0x22c] ;  /* 0x00008b0000057ab9 */ /* 0x000fe40000000800 */
[C---:B------:R-:W-:Y:S01]  /*48d0*/  LEA.HI.X.SX32 R17, R70.reuse, R4, 0x1, P6 ;  /* 0x0000000446117211 */ /* 0x040fe200030f0eff */
[----:B------:R-:W-:Y:S01]  /*48e0*/  VIADD R70, R70, UR4 ;  /* 0x0000000446467c36 */ /* 0x000fe20008000000 */
[----:B0-----:R-:W-:Y:S01]  /*48f0*/  PRMT R7, R18, 0x7632, R7 ;  /* 0x0000763212077816 */ /* 0x001fe20000000007 */
[----:B------:R-:W-:Y:S01]  /*4900*/  VIADD R71, R5, 0xa ;  /* 0x0000000a05477836 */ /* 0x000fe20000000000 */
[----:B------:R-:W-:-:S03]  /*4910*/  ISETP.LT.AND P3, PT, R0, UR5, !P0 ;  /* 0x0000000500007c0c */ /* 0x000fc6000c761270 */
[----:B------:R0:W-:Y:S01]  /*4920*/  @P5 STG.E.U16 desc[UR14][R16.64], R7 ;  /* 0x0000000710005986 */ /* 0x0001e2000c10150e */
[C---:B------:R-:W-:Y:S01]  /*4930*/  LEA R6, P5, R70.reuse, R3, 0x1 ;  /* 0x0000000346067211 */ /* 0x040fe200078a08ff */
[----:B------:R-:W-:Y:S01]  /*4940*/  VIADD R0, R70, UR4 ;  /* 0x0000000446007c36 */ /* 0x000fe20008000000 */
[----:B------:R-:W-:Y:S01]  /*4950*/  ULDC UR5, c[0x0][0x22c] ;  /* 0x00008b0000057ab9 */ /* 0x000fe20000000800 */
[----:B-1----:R-:W-:-:S03]  /*4960*/  VIADD R18, R5, 0xb ;  /* 0x0000000b05127836 */ /* 0x002fc60000000000 */
[-C--:B------:R-:W-:Y:S02]  /*4970*/  LEA R68, P6, R0, R3.reuse, 0x1 ;  /* 0x0000000300447211 */ /* 0x080fe400078c08ff */
[-C--:B0-----:R-:W-:Y:S02]  /*4980*/  LEA.HI.X.SX32 R7, R70, R4.reuse, 0x1, P5 ;  /* 0x0000000446077211 */ /* 0x081fe400028f0eff */
[----:B------:R-:W-:Y:S01]  /*4990*/  ISETP.LT.AND P5, PT, R71, UR5, !P0 ;  /* 0x0000000547007c0c */ /* 0x000fe2000c7a1270 */
[----:B------:R-:W-:Y:S02]  /*49a0*/  ULDC UR5, c[0x0][0x22c] ;  /* 0x00008b0000057ab9 */ /* 0x000fe40000000800 */
[----:B------:R0:W-:Y:S01]  /*49b0*/  @P4 STG.E.U16 desc[UR14][R6.64], R19 ;  /* 0x0000001306004986 */ /* 0x0001e2000c10150e */
[----:B------:R-:W-:Y:S01]  /*49c0*/  ISETP.LT.AND P4, PT, R18, UR5, !P0 ;  /* 0x0000000512007c0c */ /* 0x000fe2000c781270 */
[C---:B------:R-:W-:Y:S01]  /*49d0*/  VIADD R17, R0.reuse, UR4 ;  /* 0x0000000400117c36 */ /* 0x040fe20008000000 */
[----:B------:R-:W-:Y:S01]  /*49e0*/  LEA.HI.X.SX32 R69, R0, R4, 0x1, P6 ;  /* 0x0000000400457211 */ /* 0x000fe200030f0eff */
[----:B------:R-:W-:Y:S01]  /*49f0*/  VIADD R0, R5, 0xc ;  /* 0x0000000c05007836 */ /* 0x000fe20000000000 */
[----:B------:R-:W-:Y:S01]  /*4a00*/  PRMT R18, R19, 0x7632, R18 ;  /* 0x0000763213127816 */ /* 0x000fe20000000012 */
[----:B------:R-:W-:Y:S01]  /*4a10*/  ULDC UR5, c[0x0][0x22c] ;  /* 0x00008b0000057ab9 */ /* 0x000fe20000000800 */
[----:B------:R-:W-:-:S03]  /*4a20*/  LEA R16, P6, R17, R3, 0x1 ;  /* 0x0000000311107211 */ /* 0x000fc600078c08ff */
[----:B------:R1:W-:Y:S01]  /*4a30*/  @P2 STG.E.U16 desc[UR14][R68.64], R18 ;  /* 0x0000001244002986 */ /* 0x0003e2000c10150e */
[----:B------:R-:W-:Y:S01]  /*4a40*/  ISETP.LT.AND P2, PT, R0, UR5, !P0 ;  /* 0x0000000500007c0c */ /* 0x000fe2000c741270 */
[C---:B------:R-:W-:Y:S01]  /*4a50*/  VIADD R0, R17.reuse, UR4 ;  /* 0x0000000411007c36 */ /* 0x040fe20008000000 */
[-C--:B------:R-:W-:Y:S01]  /*4a60*/  LEA.HI.X.SX32 R17, R17, R4.reuse, 0x1, P6 ;  /* 0x0000000411117211 */ /* 0x080fe200030f0eff */
[----:B0-----:R-:W-:Y:S01]  /*4a70*/  VIADD R7, R5, 0xd ;  /* 0x0000000d05077836 */ /* 0x001fe20000000000 */
[----:B------:R-:W-:Y:S01]  /*4a80*/  ULDC UR5, c[0x0][0x22c] ;  /* 0x00008b0000057ab9 */ /* 0x000fe20000000800 */
[C---:B------:R-:W-:Y:S01]  /*4a90*/  VIADD R70, R0.reuse, UR4 ;  /* 0x0000000400467c36 */ /* 0x040fe20008000000 */
[C---:B------:R-:W-:Y:S01]  /*4aa0*/  LEA R6, P6, R0.reuse, R3, 0x1 ;  /* 0x0000000300067211 */ /* 0x040fe200078c08ff */
[----:B------:R0:W-:Y:S01]  /*4ab0*/  @P1 STG.E.U16 desc[UR14][R16.64], R12 ;  /* 0x0000000c10001986 */ /* 0x0001e2000c10150e */
[----:B------:R-:W-:Y:S01]  /*4ac0*/  ISETP.LT.AND P1, PT, R7, UR5, !P0 ;  /* 0x0000000507007c0c */ /* 0x000fe2000c721270 */
[----:B------:R-:W-:Y:S01]  /*4ad0*/  ULDC UR5, c[0x0][0x22c] ;  /* 0x00008b0000057ab9 */ /* 0x000fe20000000800 */
[----:B------:R-:W-:-:S02]  /*4ae0*/  LEA.HI.X.SX32 R7, R0, R4, 0x1, P6 ;  /* 0x0000000400077211 */ /* 0x000fc400030f0eff */
[----:B-1----:R-:W-:Y:S01]  /*4af0*/  LEA R18, P6, R70, R3, 0x1 ;  /* 0x0000000346127211 */ /* 0x002fe200078c08ff */
[----:B------:R-:W-:-:S03]  /*4b00*/  VIADD R0, R5, 0xe ;  /* 0x0000000e05007836 */ /* 0x000fc60000000000 */
[C---:B------:R-:W-:Y:S01]  /*4b10*/  LEA.HI.X.SX32 R19, R70.reuse, R4, 0x1, P6 ;  /* 0x0000000446137211 */ /* 0x040fe200030f0eff */
[----:B------:R-:W-:Y:S01]  /*4b20*/  VIADD R70, R70, UR4 ;  /* 0x0000000446467c36 */ /* 0x000fe20008000000 */
[----:B0-----:R-:W-:Y:S01]  /*4b30*/  PRMT R17, R12, 0x7632, R17 ;  /* 0x000076320c117816 */ /* 0x001fe20000000011 */
[----:B------:R-:W-:-:S03]  /*4b40*/  VIADD R12, R5, 0xf ;  /* 0x0000000f050c7836 */ /* 0x000fc60000000000 */
[-C--:B------:R-:W-:Y:S01]  /*4b50*/  LEA R16, P6, R70, R3.reuse, 0x1 ;  /* 0x0000000346107211 */ /* 0x080fe200078c08ff */
[----:B------:R0:W-:Y:S01]  /*4b60*/  @P3 STG.E.U16 desc[UR14][R6.64], R17 ;  /* 0x0000001106003986 */ /* 0x0001e2000c10150e */
[----:B------:R-:W-:Y:S01]  /*4b70*/  ISETP.LT.AND P3, PT, R0, UR5, !P0 ;  /* 0x0000000500007c0c */ /* 0x000fe2000c761270 */
[----:B------:R-:W-:Y:S01]  /*4b80*/  VIADD R0, R70, UR4 ;  /* 0x0000000446007c36 */ /* 0x000fe20008000000 */
[----:B------:R-:W-:Y:S01]  /*4b90*/  ULDC UR5, c[0x0][0x22c] ;  /* 0x00008b0000057ab9 */ /* 0x000fe20000000800 */
[----:B------:R1:W-:Y:S01]  /*4ba0*/  @P5 STG.E.U16 desc[UR14][R18.64], R13 ;  /* 0x0000000d12005986 */ /* 0x0003e2000c10150e */
[----:B------:R-:W-:Y:S01]  /*4bb0*/  ISETP.LT.AND P5, PT, R12, UR5, !P0 ;  /* 0x000000050c007c0c */ /* 0x000fe2000c7a1270 */
[----:B------:R-:W-:Y:S01]  /*4bc0*/  VIADD R12, R5, 0x10 ;  /* 0x00000010050c7836 */ /* 0x000fe20000000000 */
[----:B------:R-:W-:Y:S01]  /*4bd0*/  ULDC UR5, c[0x0][0x22c] ;  /* 0x00008b0000057ab9 */ /* 0x000fe20000000800 */
[----:B0-----:R-:W-:Y:S02]  /*4be0*/  LEA.HI.X.SX32 R17, R70, R4, 0x1, P6 ;  /* 0x0000000446117211 */ /* 0x001fe400030f0eff */
[----:B------:R-:W-:-:S02]  /*4bf0*/  LEA R6, P6, R0, R3, 0x1 ;  /* 0x0000000300067211 */ /* 0x000fc400078c08ff */
[----:B-1----:R-:W-:Y:S01]  /*4c00*/  PRMT R19, R13, 0x7632, R19 ;  /* 0x000076320d137816 */ /* 0x002fe20000000013 */
        /* <DEDUP_REMOVED lines=18> */
[----:B------:R-:W-:Y:S02]  /*4d30*/  LEA R6, P6, R0, R3, 0x1 ;  /* 0x0000000300067211 */ /* 0x000fe400078c08ff */
        /* <DEDUP_REMOVED lines=8> */
[----:B------:R-:W-:-:S02]  /*4dc0*/  ULDC UR5, c[0x0][0x22c] ;  /* 0x00008b0000057ab9 */ /* 0x000fc40000000800 */
[----:B------:R-:W-:Y:S02]  /*4dd0*/  LEA R12, P6, R13, R3, 0x1 ;  /* 0x000000030d0c7211 */ /* 0x000fe400078c08ff */
[----:B0-----:R-:W-:-:S05]  /*4de0*/  PRMT R17, R15, 0x7632, R17 ;  /* 0x000076320f117816 */ /* 0x001fca0000000011 */
[----:B------:R0:W-:Y:S01]  /*4df0*/  @P5 STG.E.U16 desc[UR14][R6.64], R17 ;  /* 0x0000001106005986 */ /* 0x0001e2000c10150e */
[----:B------:R-:W-:Y:S01]  /*4e00*/  ISETP.LT.AND P5, PT, R0, UR5, !P0 ;  /* 0x0000000500007c0c */ /* 0x000fe2000c7a1270 */
[C---:B------:R-:W-:Y:S01]  /*4e10*/  VIADD R0, R13.reuse, UR4 ;  /* 0x000000040d007c36 */ /* 0x040fe20008000000 */
[-C--:B------:R-:W-:Y:S01]  /*4e20*/  LEA.HI.X.SX32 R13, R13, R4.reuse, 0x1, P6 ;  /* 0x000000040d0d7211 */ /* 0x080fe200030f0eff */
[----:B------:R-:W-:Y:S01]  /*4e30*/  VIADD R15, R5, 0x15 ;  /* 0x00000015050f7836 */ /* 0x000fe20000000000 */
[----:B------:R-:W-:Y:S01]  /*4e40*/  ULDC UR5, c[0x0][0x22c] ;  /* 0x00008b0000057ab9 */ /* 0x000fe20000000800 */
[C---:B------:R-:W-:Y:S01]  /*4e50*/  VIADD R16, R0.reuse, UR4 ;  /* 0x0000000400107c36 */ /* 0x040fe20008000000 */
[C---:B------:R-:W-:Y:S01]  /*4e60*/  LEA R14, P6, R0.reuse, R3, 0x1 ;  /* 0x00000003000e7211 */ /* 0x040fe200078c08ff */
[----:B--2---:R1:W-:Y:S01]  /*4e70*/  @P4 STG.E.U16 desc[UR14][R12.64], R8 ;  /* 0x000000080c004986 */ /* 0x0043e2000c10150e */
[----:B------:R-:W-:Y:S01]  /*4e80*/  ISETP.LT.AND P4, PT, R15, UR5, !P0 ;  /* 0x000000050f007c0c */ /* 0x000fe2000c781270 */
[----:B------:R-:W-:Y:S01]  /*4e90*/  ULDC UR5, c[0x0][0x22c] ;  /* 0x00008b0000057ab9 */ /* 0x000fe20000000800 */
[----:B------:R-:W-:-:S02]  /*4ea0*/  LEA.HI.X.SX32 R15, R0, R4, 0x1, P6 ;  /* 0x00000004000f7211 */ /* 0x000fc400030f0eff */
[----:B0-----:R-:W-:Y:S01]  /*4eb0*/  LEA R6, P6, R16, R3, 0x1 ;  /* 0x0000000310067211 */ /* 0x001fe200078c08ff */
[----:B------:R-:W-:-:S03]  /*4ec0*/  VIADD R0, R5, 0x16 ;  /* 0x0000001605007836 */ /* 0x000fc60000000000 */
[C---:B------:R-:W-:Y:S01]  /*4ed0*/  LEA.HI.X.SX32 R7, R16.reuse, R4, 0x1, P6 ;  /* 0x0000000410077211 */ /* 0x040fe200030f0eff */
[----:B------:R-:W-:Y:S01]  /*4ee0*/  VIADD R16, R16, UR4 ;  /* 0x0000000410107c36 */ /* 0x000fe20008000000 */
[----:B-1----:R-:W-:Y:S01]  /*4ef0*/  PRMT R13, R8, 0x7632, R13 ;  /* 0x00007632080d7816 */ /* 0x002fe2000000000d */
        /* <DEDUP_REMOVED lines=8> */
[----:B------:R-:W-:Y:S01]  /*4f80*/  VIADD R8, R0, UR4 ;  /* 0x0000000400087c36 */ /* 0x000fe20008000000 */
[----:B------:R-:W-:Y:S01]  /*4f90*/  ULDC UR5, c[0x0][0x22c] ;  /* 0x00008b0000057ab9 */ /* 0x000fe20000000800 */
[----:B0-----:R-:W-:Y:S02]  /*4fa0*/  LEA.HI.X.SX32 R13, R16, R4, 0x1, P6 ;  /* 0x00000004100d7211 */ /* 0x001fe400030f0eff */
[----:B------:R-:W-:-:S02]  /*4fb0*/  LEA R14, P6, R0, R3, 0x1 ;  /* 0x00000003000e7211 */ /* 0x000fc400078c08ff */
[----:B-1----:R-:W-:Y:S02]  /*4fc0*/  PRMT R7, R9, 0x7632, R7 ;  /* 0x0000763209077816 */ /* 0x002fe40000000007 */
[-C--:B------:R-:W-:Y:S02]  /*4fd0*/  LEA.HI.X.SX32 R15, R0, R4.reuse, 0x1, P6 ;  /* 0x00000004000f7211 */ /* 0x080fe400030f0eff */
[C---:B------:R-:W-:Y:S01]  /*4fe0*/  LEA R6, P6, R8.reuse, R3, 0x1 ;  /* 0x0000000308067211 */ /* 0x040fe200078c08ff */
[----:B------:R0:W-:Y:S01]  /*4ff0*/  @P3 STG.E.U16 desc[UR14][R12.64], R7 ;  /* 0x000000070c003986 */ /* 0x0001e2000c10150e */
[C---:B------:R-:W-:Y:S02]  /*5000*/  VIADD R16, R5.reuse, 0x18 ;  /* 0x0000001805107836 */ /* 0x040fe40000000000 */
[----:B------:R-:W-:Y:S01]  /*5010*/  VIADD R0, R8, UR4 ;  /* 0x0000000408007c36 */ /* 0x000fe20008000000 */
[----:B------:R1:W-:Y:S01]  /*5020*/  @P5 STG.E.U16 desc[UR14][R14.64], R10 ;  /* 0x0000000a0e005986 */ /* 0x0003e2000c10150e */
[----:B------:R-:W-:Y:S01]  /*5030*/  VIADD R9, R5, 0x19 ;  /* 0x0000001905097836 */ /* 0x000fe20000000000 */
[----:B------:R-:W-:Y:S01]  /*5040*/  ISETP.LT.AND P3, PT, R16, UR5, !P0 ;  /* 0x0000000510007c0c */ /* 0x000fe2000c761270 */
[----:B------:R-:W-:Y:S01]  /*5050*/  ULDC UR5, c[0x0][0x22c] ;  /* 0x00008b0000057ab9 */ /* 0x000fe20000000800 */
[----:B0-----:R-:W-:-:S02]  /*5060*/  LEA.HI.X.SX32 R7, R8, R4, 0x1, P6 ;  /* 0x0000000408077211 */ /* 0x001fc400030f0eff */
[----:B------:R-:W-:Y:S01]  /*5070*/  PRMT R13, R10, 0x7632, R13 ;  /* 0x000076320a0d7816 */ /* 0x000fe2000000000d */
[----:B------:R-:W-:-:S04]  /*5080*/  VIADD R12, R5, 0x1a ;  /* 0x0000001a050c7836 */ /* 0x000fc80000000000 */
[----:B------:R0:W-:Y:S01]  /*5090*/  @P4 STG.E.U16 desc[UR14][R6.64], R13 ;  /* 0x0000000d06004986 */ /* 0x0001e2000c10150e */
[CC--:B------:R-:W-:Y:S01]  /*50a0*/  LEA R8, P4, R0.reuse, R3.reuse, 0x1 ;  /* 0x0000000300087211 */ /* 0x0c0fe200078808ff */
[C---:B-1----:R-:W-:Y:S01]  /*50b0*/  VIADD R10, R0.reuse, UR4 ;  /* 0x00000004000a7c36 */ /* 0x042fe20008000000 */
[----:B------:R-:W-:Y:S01]  /*50c0*/  ISETP.LT.AND P5, PT, R9, UR5, !P0 ;  /* 0x0000000509007c0c */ /* 0x000fe2000c7a1270 */
[----:B------:R-:W-:Y:S01]  /*50d0*/  ULDC UR5, c[0x0][0x22c] ;  /* 0x00008b0000057ab9 */ /* 0x000fe20000000800 */
[-C--:B------:R-:W-:Y:S01]  /*50e0*/  LEA.HI.X.SX32 R9, R0, R4.reuse, 0x1, P4 ;  /* 0x0000000400097211 */ /* 0x080fe200020f0eff */
[C---:B------:R-:W-:Y:S01]  /*50f0*/  VIADD R0, R5.reuse, 0x1b ;  /* 0x0000001b05007836 */ /* 0x040fe20000000000 */
[----:B------:R-:W-:Y:S01]  /*5100*/  ISETP.LT.AND P4, PT, R12, UR5, !P0 ;  /* 0x000000050c007c0c */ /* 0x000fe2000c781270 */
[----:B------:R-:W-:Y:S01]  /*5110*/  ULDC UR5, c[0x0][0x22c] ;  /* 0x00008b0000057ab9 */ /* 0x000fe20000000800 */
[-C--:B------:R-:W-:Y:S01]  /*5120*/  LEA R12, P6, R10, R3.reuse, 0x1 ;  /* 0x000000030a0c7211 */ /* 0x080fe200078c08ff */
[----:B------:R1:W-:Y:S01]  /*5130*/  @P2 STG.E.U16 desc[UR14][R8.64], R11 ;  /* 0x0000000b08002986 */ /* 0x0003e2000c10150e */
[----:B------:R-:W-:Y:S01]  /*5140*/  ISETP.LT.AND P2, PT, R0, UR5, !P0 ;  /* 0x0000000500007c0c */ /* 0x000fe2000c741270 */
[C---:B------:R-:W-:Y:S01]  /*5150*/  VIADD R0, R10.reuse, UR4 ;  /* 0x000000040a007c36 */ /* 0x040fe20008000000 */
[----:B0-----:R-:W-:Y:S01]  /*5160*/  LEA.HI.X.SX32 R13, R10, R4, 0x1, P6 ;  /* 0x000000040a0d7211 */ /* 0x001fe200030f0eff */
[----:B------:R-:W-:Y:S01]  /*5170*/  VIADD R7, R5, 0x1c ;  /* 0x0000001c05077836 */ /* 0x000fe20000000000 */
[----:B------:R-:W-:Y:S01]  /*5180*/  PRMT R14, R11, 0x7632, R14 ;  /* 0x000076320b0e7816 */ /* 0x000fe2000000000e */
[----:B------:R-:W-:Y:S01]  /*5190*/  ULDC UR5, c[0x0][0x22c] ;  /* 0x00008b0000057ab9 */ /* 0x000fe20000000800 */
[C---:B------:R-:W-:Y:S01]  /*51a0*/  LEA R6, P6, R0.reuse, R3, 0x1 ;  /* 0x0000000300067211 */ /* 0x040fe200078c08ff */
[----:B------:R-:W-:-:S02]  /*51b0*/  VIADD R10, R0, UR4 ;  /* 0x00000004000a7c36 */ /* 0x000fc40008000000 */
[----:B------:R0:W-:Y:S01]  /*51c0*/  @P1 STG.E.U16 desc[UR14][R12.64], R14 ;  /* 0x0000000e0c001986 */ /* 0x0001e2000c10150e */
[----:B------:R-:W-:Y:S01]  /*51d0*/  ISETP.LT.AND P1, PT, R7, UR5, !P0 ;  /* 0x0000000507007c0c */ /* 0x000fe2000c721270 */
[----:B-1----:R-:W-:Y:S01]  /*51e0*/  VIADD R9, R5, 0x1d ;  /* 0x0000001d05097836 */ /* 0x002fe20000000000 */
[-C--:B------:R-:W-:Y:S01]  /*51f0*/  LEA.HI.X.SX32 R7, R0, R4.reuse, 0x1, P6 ;  /* 0x0000000400077211 */ /* 0x080fe200030f0eff */
[C---:B------:R-:W-:Y:S01]  /*5200*/  VIADD R0, R10.reuse, UR4 ;  /* 0x000000040a007c36 */ /* 0x040fe20008000000 */
[C---:B------:R-:W-:Y:S01]  /*5210*/  LEA R8, P6, R10.reuse, R3, 0x1 ;  /* 0x000000030a087211 */ /* 0x040fe200078c08ff */
[----:B------:R-:W-:Y:S02]  /*5220*/  ULDC UR5, c[0x0][0x22c] ;  /* 0x00008b0000057ab9 */ /* 0x000fe40000000800 */
[----:B---3--:R1:W-:Y:S01]  /*5230*/  @P3 STG.E.U16 desc[UR14][R6.64], R20 ;  /* 0x0000001406003986 */ /* 0x0083e2000c10150e */
[----:B------:R-:W-:Y:S01]  /*5240*/  ISETP.LT.AND P3, PT, R9, UR5, !P0 ;  /* 0x0000000509007c0c */ /* 0x000fe2000c761270 */
[----:B------:R-:W-:Y:S01]  /*5250*/  ULDC UR5, c[0x0][0x22c] ;  /* 0x00008b0000057ab9 */ /* 0x000fe20000000800 */
[----:B------:R-:W-:-:S02]  /*5260*/  LEA.HI.X.SX32 R9, R10, R4, 0x1, P6 ;  /* 0x000000040a097211 */ /* 0x000fc400030f0eff */
[-C--:B------:R-:W-:Y:S01]  /*5270*/  LEA R10, P6, R0, R3.reuse, 0x1 ;  /* 0x00000003000a7211 */ /* 0x080fe200078c08ff */
[C---:B0-----:R-:W-:Y:S01]  /*5280*/  VIADD R12, R5.reuse, 0x1e ;  /* 0x0000001e050c7836 */ /* 0x041fe20000000000 */
[----:B------:R-:W-:Y:S02]  /*5290*/  PRMT R13, R20, 0x7632, R13 ;  /* 0x00007632140d7816 */ /* 0x000fe4000000000d */
[CC--:B------:R-:W-:Y:S01]  /*52a0*/  LEA.HI.X.SX32 R11, R0.reuse, R4.reuse, 0x1, P6 ;  /* 0x00000004000b7211 */ /* 0x0c0fe200030f0eff */
[----:B------:R-:W-:Y:S02]  /*52b0*/  VIADD R0, R0, UR4 ;  /* 0x0000000400007c36 */ /* 0x000fe40008000000 */
[----:B------:R0:W-:Y:S01]  /*52c0*/  @P5 STG.E.U16 desc[UR14][R8.64], R13 ;  /* 0x0000000d08005986 */ /* 0x0001e2000c10150e */
[----:B-1----:R-:W-:Y:S01]  /*52d0*/  VIADD R7, R5, 0x1f ;  /* 0x0000001f05077836 */ /* 0x002fe20000000000 */
[----:B------:R-:W-:Y:S01]  /*52e0*/  ISETP.LT.AND P5, PT, R12, UR5, !P0 ;  /* 0x000000050c007c0c */ /* 0x000fe2000c7a1270 */
[C---:B------:R-:W-:Y:S01]  /*52f0*/  VIADD R12, R0.reuse, UR4 ;  /* 0x00000004000c7c36 */ /* 0x040fe20008000000 */
[CC--:B------:R-:W-:Y:S01]  /*5300*/  LEA R6, P6, R0.reuse, R3.reuse, 0x1 ;  /* 0x0000000300067211 */ /* 0x0c0fe200078c08ff */
[----:B------:R-:W-:Y:S01]  /*5310*/  ULDC UR5, c[0x0][0x22c] ;  /* 0x00008b0000057ab9 */ /* 0x000fe20000000800 */
[----:B------:R1:W-:Y:S01]  /*5320*/  @P4 STG.E.U16 desc[UR14][R10.64], R21 ;  /* 0x000000150a004986 */ /* 0x0003e2000c10150e */
[----:B------:R-:W-:Y:S01]  /*5330*/  ISETP.LT.AND P4, PT, R7, UR5, !P0 ;  /* 0x0000000507007c0c */ /* 0x000fe2000c781270 */
[----:B------:R-:W-:Y:S01]  /*5340*/  ULDC UR5, c[0x0][0x22c] ;  /* 0x00008b0000057ab9 */ /* 0x000fe20000000800 */
[----:B------:R-:W-:Y:S01]  /*5350*/  LEA.HI.X.SX32 R7, R0, R4, 0x1, P6 ;  /* 0x0000000400077211 */ /* 0x000fe200030f0eff */
[C---:B------:R-:W-:Y:S01]  /*5360*/  VIADD R0, R12.reuse, UR4 ;  /* 0x000000040c007c36 */ /* 0x040fe20008000000 */
[----:B0-----:R-:W-:-:S04]  /*5370*/  LEA R8, P6, R12, R3, 0x1 ;  /* 0x000000030c087211 */ /* 0x001fc800078c08ff */
[-C--:B------:R-:W-:Y:S02]  /*5380*/  LEA.HI.X.SX32 R9, R12, R4.reuse, 0x1, P6 ;  /* 0x000000040c097211 */ /* 0x080fe400030f0eff */
[----:B-1----:R-:W-:Y:S02]  /*5390*/  PRMT R11, R21, 0x7632, R11 ;  /* 0x00007632150b7816 */ /* 0x002fe4000000000b */
[C---:B------:R-:W-:Y:S01]  /*53a0*/  LEA R10, P6, R0.reuse, R3, 0x1 ;  /* 0x00000003000a7211 */ /* 0x040fe200078c08ff */
[C---:B------:R-:W-:Y:S02]  /*53b0*/  VIADD R13, R5.reuse, 0x20 ;  /* 0x00000020050d7836 */ /* 0x040fe40000000000 */
[----:B------:R0:W-:Y:S01]  /*53c0*/  @P2 STG.E.U16 desc[UR14][R6.64], R11 ;  /* 0x0000000b06002986 */ /* 0x0001e2000c10150e */
[----:B------:R-:W-:Y:S02]  /*53d0*/  VIADD R12, R5, 0x21 ;  /* 0x00000021050c7836 */ /* 0x000fe40000000000 */
[----:B------:R-:W-:Y:S01]  /*53e0*/  ISETP.LT.AND P2, PT, R13, UR5, !P0 ;  /* 0x000000050d007c0c */ /* 0x000fe2000c741270 */
[----:B------:R1:W-:Y:S01]  /*53f0*/  @P1 STG.E.U16 desc[UR14][R8.64], R22 ;  /* 0x0000001608001986 */ /* 0x0003e2000c10150e */
[----:B------:R-:W-:Y:S01]  /*5400*/  ULDC UR5, c[0x0][0x22c] ;  /* 0x00008b0000057ab9 */ /* 0x000fe20000000800 */
[C---:B0-----:R-:W-:Y:S01]  /*5410*/  LEA.HI.X.SX32 R11, R0.reuse, R4, 0x1, P6 ;  /* 0x00000004000b7211 */ /* 0x041fe200030f0eff */
[----:B------:R-:W-:Y:S01]  /*5420*/  VIADD R0, R0, UR4 ;  /* 0x0000000400007c36 */ /* 0x000fe20008000000 */
[----:B------:R-:W-:-:S02]  /*5430*/  PRMT R7, R22, 0x7632, R7 ;  /* 0x0000763216077816 */ /* 0x000fc40000000007 */
[----:B------:R-:W-:-:S03]  /*5440*/  ISETP.LT.AND P1, PT, R12, UR5, !P0 ;  /* 0x000000050c007c0c */ /* 0x000fc6000c721270 */
[----:B------:R0:W-:Y:S01]  /*5450*/  @P3 STG.E.U16 desc[UR14][R10.64], R7 ;  /* 0x000000070a003986 */ /* 0x0001e2000c10150e */
[CC--:B------:R-:W-:Y:S01]  /*5460*/  LEA R6, P3, R0.reuse, R3.reuse, 0x1 ;  /* 0x0000000300067211 */ /* 0x0c0fe200078608ff */
[C---:B------:R-:W-:Y:S01]  /*5470*/  VIADD R12, R5.reuse, 0x22 ;  /* 0x00000022050c7836 */ /* 0x040fe20000000000 */
[----:B------:R-:W-:Y:S01]  /*5480*/  ULDC UR5, c[0x0][0x22c] ;  /* 0x00008b0000057ab9 */ /* 0x000fe20000000800 */
[C---:B-1----:R-:W-:Y:S01]  /*5490*/  VIADD R9, R0.reuse, UR4 ;  /* 0x0000000400097c36 */ /* 0x042fe20008000000 */
[-C--:B0-----:R-:W-:Y:S01]  /*54a0*/  LEA.HI.X.SX32 R7, R0, R4.reuse, 0x1, P3 ;  /* 0x0000000400077211 */ /* 0x081fe200018f0eff */
[----:B------:R-:W-:Y:S01]  /*54b0*/  VIADD R0, R5, 0x23 ;  /* 0x0000002305007836 */ /* 0x000fe20000000000 */
[----:B------:R-:W-:Y:S01]  /*54c0*/  ISETP.LT.AND P3, PT, R12, UR5, !P0 ;  /* 0x000000050c007c0c */ /* 0x000fe2000c761270 */
[----:B------:R-:W-:Y:S01]  /*54d0*/  ULDC UR5, c[0x0][0x22c] ;  /* 0x00008b0000057ab9 */ /* 0x000fe20000000800 */
[CC--:B------:R-:W-:Y:S01]  /*54e0*/  LEA R8, P6, R9.reuse, R3.reuse, 0x1 ;  /* 0x0000000309087211 */ /* 0x0c0fe200078c08ff */
[----:B------:R0:W-:Y:S01]  /*54f0*/  @P5 STG.E.U16 desc[UR14][R6.64], R23 ;  /* 0x0000001706005986 */ /* 0x0001e2000c10150e */
[----:B------:R-:W-:Y:S01]  /*5500*/  ISETP.LT.AND P5, PT, R0, UR5, !P0 ;  /* 0x0000000500007c0c */ /* 0x000fe2000c7a1270 */
[C---:B------:R-:W-:Y:S01]  /*5510*/  VIADD R0, R9.reuse, UR4 ;  /* 0x0000000409007c36 */ /* 0x040fe20008000000 */
[----:B------:R-:W-:Y:S01]  /*5520*/  LEA.HI.X.SX32 R9, R9, R4, 0x1, P6 ;  /* 0x0000000409097211 */ /* 0x000fe200030f0eff */
[----:B------:R-:W-:Y:S01]  /*5530*/  VIADD R11, R5, 0x24 ;  /* 0x00000024050b7836 */ /* 0x000fe20000000000 */
[----:B------:R-:W-:Y:S01]  /*5540*/  PRMT R13, R23, 0x7632, R13 ;  /* 0x00007632170d7816 */ /* 0x000fe2000000000d */
[----:B------:R-:W-:Y:S01]  /*5550*/  ULDC UR5, c[0x0][0x22c] ;  /* 0x00008b0000057ab9 */ /* 0x000fe20000000800 */
[C---:B------:R-:W-:Y:S01]  /*5560*/  LEA R10, P6, R0.reuse, R3, 0x1 ;  /* 0x00000003000a7211 */ /* 0x040fe200078c08ff */
[----:B------:R-:W-:-:S02]  /*5570*/  VIADD R12, R0, UR4 ;  /* 0x00000004000c7c36 */ /* 0x000fc40008000000 */
[----:B------:R1:W-:Y:S01]  /*5580*/  @P4 STG.E.U16 desc[UR14][R8.64], R13 ;  /* 0x0000000d08004986 */ /* 0x0003e2000c10150e */
[----:B------:R-:W-:Y:S01]  /*5590*/  ISETP.LT.AND P4, PT, R11, UR5, !P0 ;  /* 0x000000050b007c0c */ /* 0x000fe2000c781270 */
[----:B0-----:R-:W-:Y:S01]  /*55a0*/  VIADD R7, R5, 0x25 ;  /* 0x0000002505077836 */ /* 0x001fe20000000000 */
[-C--:B------:R-:W-:Y:S01]  /*55b0*/  LEA.HI.X.SX32 R11, R0, R4.reuse, 0x1, P6 ;  /* 0x00000004000b7211 */ /* 0x080fe200030f0eff */
[C---:B------:R-:W-:Y:S01]  /*55c0*/  VIADD R0, R12.reuse, UR4 ;  /* 0x000000040c007c36 */ /* 0x040fe20008000000 */
[C---:B------:R-:W-:Y:S01]  /*55d0*/  LEA R6, P6, R12.reuse, R3, 0x1 ;  /* 0x000000030c067211 */ /* 0x040fe200078c08ff */
[----:B------:R-:W-:Y:S02]  /*55e0*/  ULDC UR5, c[0x0][0x22c] ;  /* 0x00008b0000057ab9 */ /* 0x000fe40000000800 */
[----:B----4-:R0:W-:Y:S01]  /*55f0*/  @P2 STG.E.U16 desc[UR14][R10.64], R24 ;  /* 0x000000180a002986 */ /* 0x0101e2000c10150e */
[----:B------:R-:W-:Y:S01]  /*5600*/  ISETP.LT.AND P2, PT, R7, UR5, !P0 ;  /* 0x0000000507007c0c */ /* 0x000fe2000c741270 */
[----:B------:R-:W-:Y:S01]  /*5610*/  ULDC UR5, c[0x0][0x22c] ;  /* 0x00008b0000057ab9 */ /* 0x000fe20000000800 */
[----:B------:R-:W-:-:S02]  /*5620*/  LEA.HI.X.SX32 R7, R12, R4, 0x1, P6 ;  /* 0x000000040c077211 */ /* 0x000fc400030f0eff */
[-C--:B-1----:R-:W-:Y:S01]  /*5630*/  LEA R8, P6, R0, R3.reuse, 0x1 ;  /* 0x0000000300087211 */ /* 0x082fe200078c08ff */
[C---:B------:R-:W-:Y:S01]  /*5640*/  VIADD R12, R5.reuse, 0x26 ;  /* 0x00000026050c7836 */ /* 0x040fe20000000000 */
[----:B------:R-:W-:Y:S02]  /*5650*/  PRMT R13, R24, 0x7632, R13 ;  /* 0x00007632180d7816 */ /* 0x000fe4000000000d */
[CC--:B------:R-:W-:Y:S01]  /*5660*/  LEA.HI.X.SX32 R9, R0.reuse, R4.reuse, 0x1, P6 ;  /* 0x0000000400097211 */ /* 0x0c0fe200030f0eff */
[----:B------:R-:W-:Y:S02]  /*5670*/  VIADD R0, R0, UR4 ;  /* 0x0000000400007c36 */ /* 0x000fe40008000000 */
[----:B------:R1:W-:Y:S01]  /*5680*/  @P1 STG.E.U16 desc[UR14][R6.64], R13 ;  /* 0x0000000d06001986 */ /* 0x0003e2000c10150e */
[----:B0-----:R-:W-:Y:S01]  /*5690*/  VIADD R11, R5, 0x27 ;  /* 0x00000027050b7836 */ /* 0x001fe20000000000 */
        /* <DEDUP_REMOVED lines=9> */
[----:B-1----:R-:W-:-:S04]  /*5730*/  LEA R6, P6, R12, R3, 0x1 ;  /* 0x000000030c067211 */ /* 0x002fc800078c08ff */
[-C--:B------:R-:W-:Y:S02]  /*5740*/  LEA.HI.X.SX32 R7, R12, R4.reuse, 0x1, P6 ;  /* 0x000000040c077211 */ /* 0x080fe400030f0eff */
[----:B0-----:R-:W-:Y:S02]  /*5750*/  PRMT R9, R25, 0x7632, R9 ;  /* 0x0000763219097816 */ /* 0x001fe40000000009 */
        /* <DEDUP_REMOVED lines=37> */
[----:B------:R0:W-:Y:S01]  /*59b0*/  @P5 STG.E.U16 desc[UR14][R8.64], R28 ;  /* 0x0000001c08005986 */ /* 0x0001e2000c10150e */
        /* <DEDUP_REMOVED lines=248> */
[----:B0-----:R-:W-:Y:S01]  /*6940*/  VIADD R7, R5, 0x4f ;  /* 0x0000004f05077836 */ /* 0x001fe20000000000 */
[----:B------:R0:W-:Y:S01]  /*6950*/  @P1 STG.E.U16 desc[UR14][R8.64], R13 ;  /* 0x0000000d08001986 */ /* 0x0001e2000c10150e */
[----:B------:R-:W-:Y:S01]  /*6960*/  ISETP.LT.AND P1, PT, R12, UR5, !P0 ;  /* 0x000000050c007c0c */ /* 0x000fe2000c721270 */
[----:B------:R-:W-:Y:S01]  /*6970*/  ULDC UR5, c[0x0][0x22c] ;  /* 0x00008b0000057ab9 */ /* 0x000fe20000000800 */
[CC--:B------:R-:W-:Y:S01]  /*6980*/  LEA R6, P6, R0.reuse, R3.reuse, 0x1 ;  /* 0x0000000300067211 */ /* 0x0c0fe200078c08ff */
[C---:B------:R-:W-:Y:S01]  /*6990*/  VIADD R12, R0.reuse, UR4 ;  /* 0x00000004000c7c36 */ /* 0x040fe20008000000 */
[----:B------:R1:W-:Y:S01]  /*69a0*/  @P3 STG.E.U16 desc[UR14][R10.64], R45 ;  /* 0x0000002d0a003986 */ /* 0x0003e2000c10150e */
[----:B------:R-:W-:Y:S01]  /*69b0*/  ISETP.LT.AND P3, PT, R7, UR5, !P0 ;  /* 0x0000000507007c0c */ /* 0x000fe2000c761270 */
[----:B------:R-:W-:Y:S01]  /*69c0*/  ULDC UR5, c[0x0][0x22c] ;  /* 0x00008b0000057ab9 */ /* 0x000fe20000000800 */
[----:B------:R-:W-:Y:S01]  /*69d0*/  LEA.HI.X.SX32 R7, R0, R4, 0x1, P6 ;  /* 0x0000000400077211 */ /* 0x000fe200030f0eff */
[C---:B------:R-:W-:Y:S01]  /*69e0*/  VIADD R0, R12.reuse, UR4 ;  /* 0x000000040c007c36 */ /* 0x040fe20008000000 */
[----:B0-----:R-:W-:-:S02]  /*69f0*/  LEA R8, P6, R12, R3, 0x1 ;  /* 0x000000030c087211 */ /* 0x001fc400078c08ff */
[----:B-1----:R-:W-:Y:S01]  /*6a00*/  PRMT R11, R45, 0x7632, R11 ;  /* 0x000076322d0b7816 */ /* 0x002fe2000000000b */
[----:B------:R-:W-:-:S04]  /*6a10*/  VIADD R13, R5, 0x50 ;  /* 0x00000050050d7836 */ /* 0x000fc80000000000 */
[----:B------:R0:W-:Y:S01]  /*6a20*/  @P5 STG.E.U16 desc[UR14][R6.64], R11 ;  /* 0x0000000b06005986 */ /* 0x0001e2000c10150e */
[----:B------:R-:W-:Y:S02]  /*6a30*/  LEA R10, P5, R0, R3, 0x1 ;  /* 0x00000003000a7211 */ /* 0x000fe400078a08ff */
[-C--:B------:R-:W-:Y:S01]  /*6a40*/  LEA.HI.X.SX32 R9, R12, R4.reuse, 0x1, P6 ;  /* 0x000000040c097211 */ /* 0x080fe200030f0eff */
[----:B------:R-:W-:Y:S01]  /*6a50*/  VIADD R12, R5, 0x51 ;  /* 0x00000051050c7836 */ /* 0x000fe20000000000 */
[----:B------:R-:W-:Y:S01]  /*6a60*/  ISETP.LT.AND P6, PT, R13, UR5, !P0 ;  /* 0x000000050d007c0c */ /* 0x000fe2000c7c1270 */
[----:B------:R-:W-:Y:S02]  /*6a70*/  ULDC UR5, c[0x0][0x22c] ;  /* 0x00008b0000057ab9 */ /* 0x000fe40000000800 */
[----:B------:R1:W-:Y:S01]  /*6a80*/  @P4 STG.E.U16 desc[UR14][R8.64], R46 ;  /* 0x0000002e08004986 */ /* 0x0003e2000c10150e */
[C---:B0-----:R-:W-:Y:S01]  /*6a90*/  LEA.HI.X.SX32 R11, R0.reuse, R4, 0x1, P5 ;  /* 0x00000004000b7211 */ /* 0x041fe200028f0eff */
[----:B------:R-:W-:Y:S01]  /*6aa0*/  VIADD R0, R0, UR4 ;  /* 0x0000000400007c36 */ /* 0x000fe20008000000 */
[----:B------:R-:W-:Y:S01]  /*6ab0*/  PRMT R7, R46, 0x7632, R7 ;  /* 0x000076322e077816 */ /* 0x000fe20000000007 */
[----:B------:R-:W-:Y:S01]  /*6ac0*/  VIADD R13, R5, 0x52 ;  /* 0x00000052050d7836 */ /* 0x000fe20000000000 */
[----:B------:R-:W-:-:S03]  /*6ad0*/  ISETP.LT.AND P5, PT, R12, UR5, !P0 ;  /* 0x000000050c007c0c */ /* 0x000fc6000c7a1270 */
[----:B------:R0:W-:Y:S01]  /*6ae0*/  @P2 STG.E.U16 desc[UR14][R10.64], R7 ;  /* 0x000000070a002986 */ /* 0x0001e2000c10150e */
[C---:B------:R-:W-:Y:S01]  /*6af0*/  LEA R6, P2, R0.reuse, R3, 0x1 ;  /* 0x0000000300067211 */ /* 0x040fe200078408ff */
[----:B------:R-:W-:Y:S01]  /*6b00*/  VIADD R12, R0, UR4 ;  /* 0x00000004000c7c36 */ /* 0x000fe20008000000 */
[----:B------:R-:W-:-:S04]  /*6b10*/  ULDC UR5, c[0x0][0x22c] ;  /* 0x00008b0000057ab9 */ /* 0x000fc80000000800 */
[----:B-1----:R-:W-:Y:S02]  /*6b20*/  LEA R8, P4, R12, R3, 0x1 ;  /* 0x000000030c087211 */ /* 0x002fe400078808ff */
[-C--:B0-----:R-:W-:Y:S01]  /*6b30*/  LEA.HI.X.SX32 R7, R0, R4.reuse, 0x1, P2 ;  /* 0x0000000400077211 */ /* 0x081fe200010f0eff */
[----:B------:R-:W-:Y:S01]  /*6b40*/  VIADD R0, R5, 0x53 ;  /* 0x0000005305007836 */ /* 0x000fe20000000000 */
[----:B------:R-:W-:Y:S01]  /*6b50*/  ISETP.LT.AND P2, PT, R13, UR5, !P0 ;  /* 0x000000050d007c0c */ /* 0x000fe2000c741270 */
[----:B------:R-:W-:Y:S02]  /*6b60*/  ULDC UR5, c[0x0][0x22c] ;  /* 0x00008b0000057ab9 */ /* 0x000fe40000000800 */
[----:B------:R0:W-:Y:S01]  /*6b70*/  @P1 STG.E.U16 desc[UR14][R6.64], R47 ;  /* 0x0000002f06001986 */ /* 0x0001e2000c10150e */
[----:B------:R-:W-:Y:S01]  /*6b80*/  ISETP.LT.AND P1, PT, R0, UR5, !P0 ;  /* 0x0000000500007c0c */ /* 0x000fe2000c721270 */
[----:B------:R-:W-:Y:S01]  /*6b90*/  VIADD R0, R5, 0x54 ;  /* 0x0000005405007836 */ /* 0x000fe20000000000 */
[C---:B------:R-:W-:Y:S01]  /*6ba0*/  LEA.HI.X.SX32 R9, R12.reuse, R4, 0x1, P4 ;  /* 0x000000040c097211 */ /* 0x040fe200020f0eff */
[----:B------:R-:W-:Y:S01]  /*6bb0*/  VIADD R12, R12, UR4 ;  /* 0x000000040c0c7c36 */ /* 0x000fe20008000000 */
[----:B------:R-:W-:-:S02]  /*6bc0*/  ULDC UR5, c[0x0][0x22c] ;  /* 0x00008b0000057ab9 */ /* 0x000fc40000000800 */
[----:B------:R-:W-:Y:S02]  /*6bd0*/  ISETP.LT.AND P4, PT, R0, UR5, !P0 ;  /* 0x0000000500007c0c */ /* 0x000fe4000c781270 */
[----:B0-----:R-:W-:Y:S01]  /*6be0*/  PRMT R7, R47, 0x7632, R7 ;  /* 0x000076322f077816 */ /* 0x001fe20000000007 */
[C---:B------:R-:W-:Y:S01]  /*6bf0*/  VIADD R0, R12.reuse, UR4 ;  /* 0x000000040c007c36 */ /* 0x040fe20008000000 */
[----:B------:R-:W-:Y:S01]  /*6c00*/  ULDC UR4, c[0x0][0x248] ;  /* 0x0000920000047ab9 */ /* 0x000fe20000000800 */
[----:B------:R-:W-:Y:S01]  /*6c10*/  VIADD R13, R5, 0x55 ;  /* 0x00000055050d7836 */ /* 0x000fe20000000000 */
[----:B------:R-:W-:Y:S01]  /*6c20*/  ULDC UR5, c[0x0][0x22c] ;  /* 0x00008b0000057ab9 */ /* 0x000fe20000000800 */
[----:B------:R0:W-:Y:S01]  /*6c30*/  @P3 STG.E.U16 desc[UR14][R8.64], R7 ;  /* 0x0000000708003986 */ /* 0x0001e2000c10150e */
[----:B------:R-:W-:-:S04]  /*6c40*/  LEA R10, P3, R12, R3, 0x1 ;  /* 0x000000030c0a7211 */ /* 0x000fc800078608ff */
[-C--:B------:R-:W-:Y:S01]  /*6c50*/  LEA.HI.X.SX32 R11, R12, R4.reuse, 0x1, P3 ;  /* 0x000000040c0b7211 */ /* 0x080fe200018f0eff */
[C---:B------:R-:W-:Y:S01]  /*6c60*/  VIADD R12, R0.reuse, UR4 ;  /* 0x00000004000c7c36 */ /* 0x040fe20008000000 */
[-C--:B------:R-:W-:Y:S01]  /*6c70*/  LEA R6, P3, R0, R3.reuse, 0x1 ;  /* 0x0000000300067211 */ /* 0x080fe200078608ff */
[----:B------:R-:W-:Y:S02]  /*6c80*/  ULDC UR4, c[0x0][0x248] ;  /* 0x0000920000047ab9 */ /* 0x000fe40000000800 */
[----:B------:R-:W-:Y:S01]  /*6c90*/  @P6 STG.E.U16 desc[UR14][R10.64], R48 ;  /* 0x000000300a006986 */ /* 0x000fe2000c10150e */
[----:B0-----:R-:W-:Y:S02]  /*6ca0*/  PRMT R9, R48, 0x7632, R9 ;  /* 0x0000763230097816 */ /* 0x001fe40000000009 */
[----:B------:R-:W-:Y:S02]  /*6cb0*/  LEA.HI.X.SX32 R7, R0, R4, 0x1, P3 ;  /* 0x0000000400077211 */ /* 0x000fe400018f0eff */
[----:B------:R-:W-:-:S03]  /*6cc0*/  LEA R8, P6, R12, R3, 0x1 ;  /* 0x000000030c087211 */ /* 0x000fc600078c08ff */
[----:B------:R0:W-:Y:S01]  /*6cd0*/  @P5 STG.E.U16 desc[UR14][R6.64], R9 ;  /* 0x0000000906005986 */ /* 0x0001e2000c10150e */
[----:B------:R-:W-:Y:S01]  /*6ce0*/  VIADD R0, R5, 0x56 ;  /* 0x0000005605007836 */ /* 0x000fe20000000000 */
[----:B------:R-:W-:Y:S01]  /*6cf0*/  ISETP.LT.AND P3, PT, R13, UR5, !P0 ;  /* 0x000000050d007c0c */ /* 0x000fe2000c761270 */
[----:B------:R-:W-:Y:S01]  /*6d00*/  ULDC UR5, c[0x0][0x22c] ;  /* 0x00008b0000057ab9 */ /* 0x000fe20000000800 */
[C---:B0-----:R-:W-:Y:S01]  /*6d10*/  LEA.HI.X.SX32 R9, R12.reuse, R4, 0x1, P6 ;  /* 0x000000040c097211 */ /* 0x041fe200030f0eff */
[----:B------:R-:W-:Y:S01]  /*6d20*/  VIADD R12, R12, UR4 ;  /* 0x000000040c0c7c36 */ /* 0x000fe20008000000 */
[----:B------:R-:W-:-:S03]  /*6d30*/  ULDC UR4, c[0x0][0x248] ;  /* 0x0000920000047ab9 */ /* 0x000fc60000000800 */
[----:B------:R0:W-:Y:S01]  /*6d40*/  @P2 STG.E.U16 desc[UR14][R8.64], R49 ;  /* 0x0000003108002986 */ /* 0x0001e2000c10150e */
[-C--:B------:R-:W-:Y:S01]  /*6d50*/  LEA R10, P2, R12, R3.reuse, 0x1 ;  /* 0x000000030c0a7211 */ /* 0x080fe200078408ff */
[----:B------:R-:W-:Y:S01]  /*6d60*/  VIADD R6, R5, 0x57 ;  /* 0x0000005705067836 */ /* 0x000fe20000000000 */
[----:B------:R-:W-:Y:S01]  /*6d70*/  ISETP.LT.AND P5, PT, R0, UR5, !P0 ;  /* 0x0000000500007c0c */ /* 0x000fe2000c7a1270 */
[C---:B------:R-:W-:Y:S01]  /*6d80*/  VIADD R0, R12.reuse, UR4 ;  /* 0x000000040c007c36 */ /* 0x040fe20008000000 */
[-C--:B------:R-:W-:Y:S01]  /*6d90*/  LEA.HI.X.SX32 R11, R12, R4.reuse, 0x1, P2 ;  /* 0x000000040c0b7211 */ /* 0x080fe200010f0eff */
[----:B------:R-:W-:Y:S01]  /*6da0*/  ULDC UR5, c[0x0][0x22c] ;  /* 0x00008b0000057ab9 */ /* 0x000fe20000000800 */
[----:B------:R-:W-:Y:S01]  /*6db0*/  PRMT R7, R49, 0x7632, R7 ;  /* 0x0000763231077816 */ /* 0x000fe20000000007 */
[C---:B------:R-:W-:Y:S01]  /*6dc0*/  VIADD R12, R5.reuse, 0x58 ;  /* 0x00000058050c7836 */ /* 0x040fe20000000000 */
[----:B------:R-:W-:Y:S01]  /*6dd0*/  ISETP.LT.AND P2, PT, R6, UR5, !P0 ;  /* 0x0000000506007c0c */ /* 0x000fe2000c741270 */
[----:B------:R-:W-:Y:S01]  /*6de0*/  ULDC UR4, c[0x0][0x22c] ;  /* 0x00008b0000047ab9 */ /* 0x000fe20000000800 */
[----:B------:R-:W-:Y:S01]  /*6df0*/  LEA R6, P6, R0, R3, 0x1 ;  /* 0x0000000300067211 */ /* 0x000fe200078c08ff */
[----:B------:R1:W-:Y:S01]  /*6e00*/  @P1 STG.E.U16 desc[UR14][R10.64], R7 ;  /* 0x000000070a001986 */ /* 0x0003e2000c10150e */
[----:B------:R-:W-:Y:S01]  /*6e10*/  ISETP.LT.AND P1, PT, R12, UR4, !P0 ;  /* 0x000000040c007c0c */ /* 0x000fe2000c721270 */
[----:B------:R-:W-:Y:S01]  /*6e20*/  ULDC UR4, c[0x0][0x248] ;  /* 0x0000920000047ab9 */ /* 0x000fe20000000800 */
[----:B0-----:R-:W-:Y:S01]  /*6e30*/  VIADD R9, R5, 0x59 ;  /* 0x0000005905097836 */ /* 0x001fe20000000000 */
[----:B------:R-:W-:Y:S01]  /*6e40*/  ULDC UR5, c[0x0][0x22c] ;  /* 0x00008b0000057ab9 */ /* 0x000fe20000000800 */
[C---:B-1----:R-:W-:Y:S01]  /*6e50*/  LEA.HI.X.SX32 R7, R0.reuse, R4, 0x1, P6 ;  /* 0x0000000400077211 */ /* 0x042fe200030f0eff */
[----:B------:R-:W-:Y:S01]  /*6e60*/  VIADD R0, R0, UR4 ;  /* 0x0000000400007c36 */ /* 0x000fe20008000000 */
[----:B------:R-:W-:-:S03]  /*6e70*/  ULDC UR4, c[0x0][0x22c] ;  /* 0x00008b0000047ab9 */ /* 0x000fc60000000800 */
[----:B------:R0:W-:Y:S01]  /*6e80*/  @P4 STG.E.U16 desc[UR14][R6.64], R50 ;  /* 0x0000003206004986 */ /* 0x0001e2000c10150e */
[C---:B------:R-:W-:Y:S02]  /*6e90*/  LEA R8, P6, R0.reuse, R3, 0x1 ;  /* 0x0000000300087211 */ /* 0x040fe400078c08ff */
[----:B------:R-:W-:Y:S01]  /*6ea0*/  ISETP.LT.AND P4, PT, R9, UR4, !P0 ;  /* 0x0000000409007c0c */ /* 0x000fe2000c781270 */
[----:B------:R-:W-:Y:S01]  /*6eb0*/  ULDC UR4, c[0x0][0x248] ;  /* 0x0000920000047ab9 */ /* 0x000fe20000000800 */
[C---:B------:R-:W-:Y:S01]  /*6ec0*/  LEA.HI.X.SX32 R9, R0.reuse, R4, 0x1, P6 ;  /* 0x0000000400097211 */ /* 0x040fe200030f0eff */
[----:B------:R-:W-:Y:S01]  /*6ed0*/  VIADD R0, R0, UR4 ;  /* 0x0000000400007c36 */ /* 0x000fe20008000000 */
[----:B------:R-:W-:Y:S01]  /*6ee0*/  ULDC UR4, c[0x0][0x248] ;  /* 0x0000920000047ab9 */ /* 0x000fe20000000800 */
[----:B------:R-:W-:Y:S01]  /*6ef0*/  VIADD R10, R5, 0x5a ;  /* 0x0000005a050a7836 */ /* 0x000fe20000000000 */
[----:B0-----:R-:W-:Y:S01]  /*6f00*/  PRMT R7, R50, 0x7632, R7 ;  /* 0x0000763232077816 */ /* 0x001fe20000000007 */
[----:B------:R-:W-:-:S03]  /*6f10*/  VIADD R11, R0, UR4 ;  /* 0x00000004000b7c36 */ /* 0x000fc60008000000 */
[----:B------:R-:W-:Y:S01]  /*6f20*/  ISETP.LT.AND P6, PT, R10, UR5, !P0 ;  /* 0x000000050a007c0c */ /* 0x000fe2000c7c1270 */
[----:B------:R-:W-:Y:S01]  /*6f30*/  ULDC UR5, c[0x0][0x248] ;  /* 0x0000920000057ab9 */ /* 0x000fe20000000800 */
[----:B------:R-:W-:Y:S01]  /*6f40*/  VIADD R12, R5, 0x5b ;  /* 0x0000005b050c7836 */ /* 0x000fe20000000000 */
[----:B------:R0:W-:Y:S01]  /*6f50*/  @P3 STG.E.U16 desc[UR14][R8.64], R7 ;  /* 0x0000000708003986 */ /* 0x0001e2000c10150e */
[----:B------:R-:W-:Y:S01]  /*6f60*/  LEA R6, P3, R0, R3, 0x1 ;  /* 0x0000000300067211 */ /* 0x000fe200078608ff */
[----:B------:R-:W-:-:S03]  /*6f70*/  ULDC UR4, c[0x0][0x22c] ;  /* 0x00008b0000047ab9 */ /* 0x000fc60000000800 */
[-C--:B0-----:R-:W-:Y:S01]  /*6f80*/  LEA.HI.X.SX32 R7, R0, R4.reuse, 0x1, P3 ;  /* 0x0000000400077211 */ /* 0x081fe200018f0eff */
[C---:B------:R-:W-:Y:S01]  /*6f90*/  VIADD R0, R11.reuse, UR5 ;  /* 0x000000050b007c36 */ /* 0x040fe20008000000 */
[-C--:B------:R-:W-:Y:S01]  /*6fa0*/  LEA R10, P3, R11, R3.reuse, 0x1 ;  /* 0x000000030b0a7211 */ /* 0x080fe200078608ff */
[----:B------:R-:W-:Y:S01]  /*6fb0*/  ULDC UR5, c[0x0][0x22c] ;  /* 0x00008b0000057ab9 */ /* 0x000fe20000000800 */
[----:B------:R-:W-:Y:S01]  /*6fc0*/  PRMT R9, R51, 0x7632, R9 ;  /* 0x0000763233097816 */ /* 0x000fe20000000009 */
[----:B------:R-:W-:Y:S01]  /*6fd0*/  @P5 STG.E.U16 desc[UR14][R6.64], R51 ;  /* 0x0000003306005986 */ /* 0x000fe2000c10150e */
[----:B------:R-:W-:Y:S02]  /*6fe0*/  LEA.HI.X.SX32 R11, R11, R4, 0x1, P3 ;  /* 0x000000040b0b7211 */ /* 0x000fe400018f0eff */
[----:B------:R-:W-:Y:S01]  /*6ff0*/  ISETP.LT.AND P5, PT, R12, UR4, !P0 ;  /* 0x000000040c007c0c */ /* 0x000fe2000c7a1270 */
[----:B------:R-:W-:Y:S01]  /*7000*/  VIADD R12, R5, 0x5c ;  /* 0x0000005c050c7836 */ /* 0x000fe20000000000 */
[----:B------:R-:W-:Y:S01]  /*7010*/  LEA R8, P3, R0, R3, 0x1 ;  /* 0x0000000300087211 */ /* 0x000fe200078608ff */
[----:B------:R0:W-:Y:S01]  /*7020*/  @P2 STG.E.U16 desc[UR14][R10.64], R9 ;  /* 0x000000090a002986 */ /* 0x0001e2000c10150e */
[----:B------:R-:W-:-:S02]  /*7030*/  ULDC UR4, c[0x0][0x22c] ;  /* 0x00008b0000047ab9 */ /* 0x000fc40000000800 */
[----:B0-----:R-:W-:Y:S02]  /*7040*/  LEA.HI.X.SX32 R9, R0, R4, 0x1, P3 ;  /* 0x0000000400097211 */ /* 0x001fe400018f0eff */
[----:B------:R-:W-:Y:S01]  /*7050*/  ISETP.LT.AND P3, PT, R12, UR4, !P0 ;  /* 0x000000040c007c0c */ /* 0x000fe2000c761270 */
[----:B------:R-:W-:Y:S02]  /*7060*/  ULDC UR4, c[0x0][0x248] ;  /* 0x0000920000047ab9 */ /* 0x000fe40000000800 */
[----:B------:R-:W-:Y:S01]  /*7070*/  VIADD R0, R0, UR4 ;  /* 0x0000000400007c36 */ /* 0x000fe20008000000 */
[----:B------:R0:W-:Y:S01]  /*7080*/  @P1 STG.E.U16 desc[UR14][R8.64], R52 ;  /* 0x0000003408001986 */ /* 0x0001e2000c10150e */
[----:B------:R-:W-:Y:S01]  /*7090*/  VIADD R12, R5, 0x5d ;  /* 0x0000005d050c7836 */ /* 0x000fe20000000000 */
[----:B------:R-:W-:Y:S02]  /*70a0*/  ULDC UR4, c[0x0][0x22c] ;  /* 0x00008b0000047ab9 */ /* 0x000fe40000000800 */
[----:B------:R-:W-:-:S02]  /*70b0*/  LEA R6, P1, R0, R3, 0x1 ;  /* 0x0000000300067211 */ /* 0x000fc400078208ff */
[----:B------:R-:W-:Y:S01]  /*70c0*/  ISETP.LT.AND P2, PT, R12, UR4, !P0 ;  /* 0x000000040c007c0c */ /* 0x000fe2000c741270 */
[----:B------:R-:W-:Y:S01]  /*70d0*/  ULDC UR4, c[0x0][0x248] ;  /* 0x0000920000047ab9 */ /* 0x000fe20000000800 */
[C---:B------:R-:W-:Y:S01]  /*70e0*/  LEA.HI.X.SX32 R7, R0.reuse, R4, 0x1, P1 ;  /* 0x0000000400077211 */ /* 0x040fe200008f0eff */
[----:B------:R-:W-:Y:S01]  /*70f0*/  VIADD R0, R0, UR4 ;  /* 0x0000000400007c36 */ /* 0x000fe20008000000 */
[----:B------:R-:W-:Y:S01]  /*7100*/  ULDC UR4, c[0x0][0x248] ;  /* 0x0000920000047ab9 */ /* 0x000fe20000000800 */
[----:B0-----:R-:W-:Y:S01]  /*7110*/  PRMT R9, R52, 0x7632, R9 ;  /* 0x0000763234097816 */ /* 0x001fe20000000009 */
[----:B------:R-:W-:Y:S02]  /*7120*/  VIADD R10, R5, 0x5e ;  /* 0x0000005e050a7836 */ /* 0x000fe40000000000 */
[C---:B------:R-:W-:Y:S01]  /*7130*/  VIADD R11, R0.reuse, UR4 ;  /* 0x00000004000b7c36 */ /* 0x040fe20008000000 */
[----:B------:R-:W-:Y:S01]  /*7140*/  ULDC UR4, c[0x0][0x248] ;  /* 0x0000920000047ab9 */ /* 0x000fe20000000800 */
[----:B------:R0:W-:Y:S01]  /*7150*/  @P4 STG.E.U16 desc[UR14][R6.64], R9 ;  /* 0x0000000906004986 */ /* 0x0001e2000c10150e */
[----:B------:R-:W-:-:S02]  /*7160*/  LEA R8, P4, R0, R3, 0x1 ;  /* 0x0000000300087211 */ /* 0x000fc400078808ff */
[----:B------:R-:W-:Y:S01]  /*7170*/  ISETP.LT.AND P1, PT, R10, UR5, !P0 ;  /* 0x000000050a007c0c */ /* 0x000fe2000c721270 */
[----:B------:R-:W-:Y:S01]  /*7180*/  VIADD R12, R5, 0x5f ;  /* 0x0000005f050c7836 */ /* 0x000fe20000000000 */
[----:B------:R-:W-:Y:S01]  /*7190*/  ULDC UR5, c[0x0][0x22c] ;  /* 0x00008b0000057ab9 */ /* 0x000fe20000000800 */
[-C--:B0-----:R-:W-:Y:S01]  /*71a0*/  LEA.HI.X.SX32 R9, R0, R4.reuse, 0x1, P4 ;  /* 0x0000000400097211 */ /* 0x081fe200020f0eff */
[C---:B------:R-:W-:Y:S01]  /*71b0*/  VIADD R0, R11.reuse, UR4 ;  /* 0x000000040b007c36 */ /* 0x040fe20008000000 */
[-C--:B------:R-:W-:Y:S01]  /*71c0*/  LEA R10, P4, R11, R3.reuse, 0x1 ;  /* 0x000000030b0a7211 */ /* 0x080fe200078808ff */
[----:B------:R-:W-:Y:S01]  /*71d0*/  ULDC UR4, c[0x0][0x248] ;  /* 0x0000920000047ab9 */ /* 0x000fe20000000800 */
[----:B------:R-:W-:Y:S01]  /*71e0*/  PRMT R7, R53, 0x7632, R7 ;  /* 0x0000763235077816 */ /* 0x000fe20000000007 */
[----:B------:R-:W-:Y:S01]  /*71f0*/  @P6 STG.E.U16 desc[UR14][R8.64], R53 ;  /* 0x0000003508006986 */ /* 0x000fe2000c10150e */
[----:B------:R-:W-:Y:S02]  /*7200*/  LEA.HI.X.SX32 R11, R11, R4, 0x1, P4 ;  /* 0x000000040b0b7211 */ /* 0x000fe400020f0eff */
[----:B------:R-:W-:-:S02]  /*7210*/  LEA R6, P6, R0, R3, 0x1 ;  /* 0x0000000300067211 */ /* 0x000fc400078c08ff */
[----:B------:R-:W-:Y:S01]  /*7220*/  ISETP.LT.AND P4, PT, R12, UR5, !P0 ;  /* 0x000000050c007c0c */ /* 0x000fe2000c781270 */
[----:B------:R0:W-:Y:S01]  /*7230*/  @P5 STG.E.U16 desc[UR14][R10.64], R7 ;  /* 0x000000070a005986 */ /* 0x0001e2000c10150e */
[C---:B------:R-:W-:Y:S01]  /*7240*/  VIADD R12, R5.reuse, 0x60 ;  /* 0x00000060050c7836 */ /* 0x040fe20000000000 */
[----:B------:R-:W-:Y:S01]  /*7250*/  ULDC UR5, c[0x0][0x22c] ;  /* 0x00008b0000057ab9 */ /* 0x000fe20000000800 */
[CC--:B0-----:R-:W-:Y:S01]  /*7260*/  LEA.HI.X.SX32 R7, R0.reuse, R4.reuse, 0x1, P6 ;  /* 0x0000000400077211 */ /* 0x0c1fe200030f0eff */
[----:B------:R-:W-:Y:S01]  /*7270*/  VIADD R0, R0, UR4 ;  /* 0x0000000400007c36 */ /* 0x000fe20008000000 */
[----:B------:R-:W-:Y:S01]  /*7280*/  ULDC UR4, c[0x0][0x248] ;  /* 0x0000920000047ab9 */ /* 0x000fe20000000800 */
[----:B------:R-:W-:Y:S01]  /*7290*/  ISETP.LT.AND P6, PT, R12, UR5, !P0 ;  /* 0x000000050c007c0c */ /* 0x000fe2000c7c1270 */
[C---:B------:R-:W-:Y:S01]  /*72a0*/  VIADD R10, R5.reuse, 0x61 ;  /* 0x00000061050a7836 */ /* 0x040fe20000000000 */
[----:B------:R0:W-:Y:S01]  /*72b0*/  @P3 STG.E.U16 desc[UR14][R6.64], R54 ;  /* 0x0000003606003986 */ /* 0x0001e2000c10150e */
[CC--:B------:R-:W-:Y:S01]  /*72c0*/  LEA R8, P3, R0.reuse, R3.reuse, 0x1 ;  /* 0x0000000300087211 */ /* 0x0c0fe200078608ff */
[C---:B------:R-:W-:Y:S01]  /*72d0*/  VIADD R12, R0.reuse, UR4 ;  /* 0x00000004000c7c36 */ /* 0x040fe20008000000 */
[----:B------:R-:W-:Y:S01]  /*72e0*/  ULDC UR5, c[0x0][0x22c] ;  /* 0x00008b0000057ab9 */ /* 0x000fe20000000800 */
[----:B------:R-:W-:Y:S01]  /*72f0*/  ULDC UR4, c[0x0][0x22c] ;  /* 0x00008b0000047ab9 */ /* 0x000fe20000000800 */
[----:B------:R-:W-:Y:S01]  /*7300*/  LEA.HI.X.SX32 R9, R0, R4, 0x1, P3 ;  /* 0x0000000400097211 */ /* 0x000fe200018f0eff */
[----:B------:R-:W-:Y:S01]  /*7310*/  VIADD R0, R5, 0x62 ;  /* 0x0000006205007836 */ /* 0x000fe20000000000 */
[----:B------:R-:W-:Y:S01]  /*7320*/  ISETP.LT.AND P5, PT, R10, UR5, !P0 ;  /* 0x000000050a007c0c */ /* 0x000fe2000c7a1270 */
[----:B------:R-:W-:Y:S01]  /*7330*/  ULDC UR5, c[0x0][0x22c] ;  /* 0x00008b0000057ab9 */ /* 0x000fe20000000800 */
[----:B------:R-:W-:-:S04]  /*7340*/  LEA R10, P3, R12, R3, 0x1 ;  /* 0x000000030c0a7211 */ /* 0x000fc800078608ff */
[----:B------:R-:W-:Y:S02]  /*7350*/  LEA.HI.X.SX32 R11, R12, R4, 0x1, P3 ;  /* 0x000000040c0b7211 */ /* 0x000fe400018f0eff */
[----:B------:R-:W-:Y:S01]  /*7360*/  ISETP.LT.AND P3, PT, R0, UR4, !P0 ;  /* 0x0000000400007c0c */ /* 0x000fe2000c761270 */
[----:B------:R-:W-:Y:S01]  /*7370*/  ULDC UR4, c[0x0][0x248] ;  /* 0x0000920000047ab9 */ /* 0x000fe20000000800 */
[----:B0-----:R-:W-:Y:S01]  /*7380*/  PRMT R7, R54, 0x7632, R7 ;  /* 0x0000763236077816 */ /* 0x001fe20000000007 */
[----:B------:R-:W-:Y:S01]  /*7390*/  VIADD R12, R12, UR4 ;  /* 0x000000040c0c7c36 */ /* 0x000fe20008000000 */
[----:B------:R-:W-:Y:S01]  /*73a0*/  ULDC UR4, c[0x0][0x22c] ;  /* 0x00008b0000047ab9 */ /* 0x000fe20000000800 */
[----:B------:R-:W-:Y:S02]  /*73b0*/  VIADD R0, R5, 0x63 ;  /* 0x0000006305007836 */ /* 0x000fe40000000000 */
[----:B------:R0:W-:Y:S04]  /*73c0*/  @P2 STG.E.U16 desc[UR14][R8.64], R7 ;  /* 0x0000000708002986 */ /* 0x0001e8000c10150e */
[----:B------:R-:W-:Y:S01]  /*73d0*/  @P1 STG.E.U16 desc[UR14][R10.64], R55 ;  /* 0x000000370a001986 */ /* 0x000fe2000c10150e */
[----:B------:R-:W-:-:S02]  /*73e0*/  LEA R6, P1, R12, R3, 0x1 ;  /* 0x000000030c067211 */ /* 0x000fc400078208ff */
[----:B------:R-:W-:Y:S01]  /*73f0*/  ISETP.LT.AND P2, PT, R0, UR4, !P0 ;  /* 0x0000000400007c0c */ /* 0x000fe2000c741270 */
[----:B------:R-:W-:Y:S01]  /*7400*/  ULDC UR4, c[0x0][0x248] ;  /* 0x0000920000047ab9 */ /* 0x000fe20000000800 */
[----:B------:R-:W-:Y:S01]  /*7410*/  VIADD R0, R5, 0x64 ;  /* 0x0000006405007836 */ /* 0x000fe20000000000 */
[----:B0-----:R-:W-:Y:S02]  /*7420*/  PRMT R9, R55, 0x7632, R9 ;  /* 0x0000763237097816 */ /* 0x001fe40000000009 */
[CC--:B------:R-:W-:Y:S01]  /*7430*/  LEA.HI.X.SX32 R7, R12.reuse, R4.reuse, 0x1, P1 ;  /* 0x000000040c077211 */ /* 0x0c0fe200008f0eff */
[----:B------:R-:W-:Y:S01]  /*7440*/  VIADD R12, R12, UR4 ;  /* 0x000000040c0c7c36 */ /* 0x000fe20008000000 */
[----:B------:R-:W-:Y:S01]  /*7450*/  ULDC UR4, c[0x0][0x248] ;  /* 0x0000920000047ab9 */ /* 0x000fe20000000800 */
[----:B------:R-:W-:Y:S01]  /*7460*/  ISETP.LT.AND P1, PT, R0, UR5, !P0 ;  /* 0x0000000500007c0c */ /* 0x000fe2000c721270 */
[----:B------:R-:W-:Y:S01]  /*7470*/  VIADD R13, R5, 0x65 ;  /* 0x00000065050d7836 */ /* 0x000fe20000000000 */
[----:B------:R0:W-:Y:S01]  /*7480*/  @P4 STG.E.U16 desc[UR14][R6.64], R9 ;  /* 0x0000000906004986 */ /* 0x0001e2000c10150e */
[CC--:B------:R-:W-:Y:S01]  /*7490*/  LEA R8, P4, R12.reuse, R3.reuse, 0x1 ;  /* 0x000000030c087211 */ /* 0x0c0fe200078808ff */
[C---:B------:R-:W-:Y:S01]  /*74a0*/  VIADD R0, R12.reuse, UR4 ;  /* 0x000000040c007c36 */ /* 0x040fe20008000000 */
[----:B------:R-:W-:Y:S01]  /*74b0*/  ULDC UR4, c[0x0][0x248] ;  /* 0x0000920000047ab9 */ /* 0x000fe20000000800 */
[----:B------:R-:W-:Y:S01]  /*74c0*/  ULDC UR5, c[0x0][0x22c] ;  /* 0x00008b0000057ab9 */ /* 0x000fe20000000800 */
[-C--:B0-----:R-:W-:Y:S01]  /*74d0*/  LEA.HI.X.SX32 R9, R12, R4.reuse, 0x1, P4 ;  /* 0x000000040c097211 */ /* 0x081fe200020f0eff */
[C---:B------:R-:W-:Y:S01]  /*74e0*/  VIADD R12, R0.reuse, UR4 ;  /* 0x00000004000c7c36 */ /* 0x040fe20008000000 */
[----:B------:R-:W-:Y:S01]  /*74f0*/  LEA R10, P4, R0, R3, 0x1 ;  /* 0x00000003000a7211 */ /* 0x000fe200078808ff */
[----:B------:R-:W-:Y:S01]  /*7500*/  ULDC UR4, c[0x0][0x248] ;  /* 0x0000920000047ab9 */ /* 0x000fe20000000800 */
[----:B------:R-:W-:Y:S01]  /*7510*/  PRMT R7, R56, 0x7632, R7 ;  /* 0x0000763238077816 */ /* 0x000fe20000000007 */
[----:B------:R-:W-:Y:S01]  /*7520*/  @P6 STG.E.U16 desc[UR14][R8.64], R56 ;  /* 0x0000003808006986 */ /* 0x000fe2000c10150e */
[----:B------:R-:W-:-:S02]  /*7530*/  LEA.HI.X.SX32 R11, R0, R4, 0x1, P4 ;  /* 0x00000004000b7211 */ /* 0x000fc400020f0eff */
[CC--:B------:R-:W-:Y:S01]  /*7540*/  LEA R6, P6, R12.reuse, R3.reuse, 0x1 ;  /* 0x000000030c067211 */ /* 0x0c0fe200078c08ff */
[----:B------:R-:W-:Y:S02]  /*7550*/  VIADD R0, R5, 0x66 ;  /* 0x0000006605007836 */ /* 0x000fe40000000000 */
[----:B------:R0:W-:Y:S01]  /*7560*/  @P5 STG.E.U16 desc[UR14][R10.64], R7 ;  /* 0x000000070a005986 */ /* 0x0001e2000c10150e */
[----:B------:R-:W-:Y:S01]  /*7570*/  ISETP.LT.AND P4, PT, R13, UR5, !P0 ;  /* 0x000000050d007c0c */ /* 0x000fe2000c781270 */
[----:B------:R-:W-:Y:S01]  /*7580*/  ULDC UR5, c[0x0][0x22c] ;  /* 0x00008b0000057ab9 */ /* 0x000fe20000000800 */
[CC--:B0-----:R-:W-:Y:S01]  /*7590*/  LEA.HI.X.SX32 R7, R12.reuse, R4.reuse, 0x1, P6 ;  /* 0x000000040c077211 */ /* 0x0c1fe200030f0eff */
        /* <DEDUP_REMOVED lines=8> */
[----:B------:R-:W-:Y:S01]  /*7620*/  PRMT R11, R57, 0x7632, R11 ;  /* 0x00007632390b7816 */ /* 0x000fe2000000000b */
[----:B------:R-:W-:Y:S01]  /*7630*/  ULDC UR4, c[0x0][0x22c] ;  /* 0x00008b0000047ab9 */ /* 0x000fe20000000800 */
[----:B------:R-:W-:Y:S01]  /*7640*/  LEA.HI.X.SX32 R9, R12, R4, 0x1, P3 ;  /* 0x000000040c097211 */ /* 0x000fe200018f0eff */
[C---:B------:R-:W-:Y:S01]  /*7650*/  VIADD R12, R5.reuse, 0x68 ;  /* 0x00000068050c7836 */ /* 0x040fe20000000000 */
[----:B------:R-:W-:Y:S01]  /*7660*/  ISETP.LT.AND P5, PT, R10, UR5, !P0 ;  /* 0x000000050a007c0c */ /* 0x000fe2000c7a1270 */
[----:B------:R-:W-:Y:S01]  /*7670*/  ULDC UR5, c[0x0][0x22c] ;  /* 0x00008b0000057ab9 */ /* 0x000fe20000000800 */
[----:B------:R-:W-:Y:S01]  /*7680*/  LEA R10, P3, R0, R3, 0x1 ;  /* 0x00000003000a7211 */ /* 0x000fe200078608ff */
[----:B------:R1:W-:Y:S01]  /*7690*/  @P2 STG.E.U16 desc[UR14][R8.64], R11 ;  /* 0x0000000b08002986 */ /* 0x0003e2000c10150e */
[----:B0-----:R-:W-:-:S02]  /*76a0*/  VIADD R7, R5, 0x69 ;  /* 0x0000006905077836 */ /* 0x001fc40000000000 */
[----:B-1----:R-:W-:Y:S02]  /*76b0*/  LEA.HI.X.SX32 R11, R0, R4, 0x1, P3 ;  /* 0x00000004000b7211 */ /* 0x002fe400018f0eff */
[----:B------:R-:W-:Y:S01]  /*76c0*/  ISETP.LT.AND P3, PT, R12, UR4, !P0 ;  /* 0x000000040c007c0c */ /* 0x000fe2000c761270 */
[----:B------:R-:W-:Y:S02]  /*76d0*/  ULDC UR4, c[0x0][0x248] ;  /* 0x0000920000047ab9 */ /* 0x000fe40000000800 */
[----:B------:R-:W-:Y:S01]  /*76e0*/  VIADD R0, R0, UR4 ;  /* 0x0000000400007c36 */ /* 0x000fe20008000000 */
[----:B------:R0:W-:Y:S01]  /*76f0*/  @P1 STG.E.U16 desc[UR14][R10.64], R58 ;  /* 0x0000003a0a001986 */ /* 0x0001e2000c10150e */
[----:B------:R-:W-:-:S03]  /*7700*/  ULDC UR4, c[0x0][0x22c] ;  /* 0x00008b0000047ab9 */ /* 0x000fc60000000800 */
[-C--:B------:R-:W-:Y:S02]  /*7710*/  LEA R6, P1, R0, R3.reuse, 0x1 ;  /* 0x0000000300067211 */ /* 0x080fe400078208ff */
[----:B------:R-:W-:Y:S01]  /*7720*/  ISETP.LT.AND P2, PT, R7, UR4, !P0 ;  /* 0x0000000407007c0c */ /* 0x000fe2000c741270 */
[----:B------:R-:W-:Y:S01]  /*7730*/  ULDC UR4, c[0x0][0x248] ;  /* 0x0000920000047ab9 */ /* 0x000fe20000000800 */
[----:B------:R-:W-:Y:S01]  /*7740*/  PRMT R9, R58, 0x7632, R9 ;  /* 0x000076323a097816 */ /* 0x000fe20000000009 */
[C---:B------:R-:W-:Y:S01]  /*7750*/  VIADD R8, R5.reuse, 0x6a ;  /* 0x0000006a05087836 */ /* 0x040fe20000000000 */
[CC--:B------:R-:W-:Y:S01]  /*7760*/  LEA.HI.X.SX32 R7, R0.reuse, R4.reuse, 0x1, P1 ;  /* 0x0000000400077211 */ /* 0x0c0fe200008f0eff */
[----:B------:R-:W-:Y:S01]  /*7770*/  VIADD R0, R0, UR4 ;  /* 0x0000000400007c36 */ /* 0x000fe20008000000 */
[----:B------:R-:W-:Y:S02]  /*7780*/  ULDC UR4, c[0x0][0x248] ;  /* 0x0000920000047ab9 */ /* 0x000fe40000000800 */
[----:B------:R-:W-:Y:S01]  /*7790*/  ISETP.LT.AND P1, PT, R8, UR5, !P0 ;  /* 0x0000000508007c0c */ /* 0x000fe2000c721270 */
[----:B------:R1:W-:Y:S01]  /*77a0*/  @P4 STG.E.U16 desc[UR14][R6.64], R9 ;  /* 0x0000000906004986 */ /* 0x0003e2000c10150e */
[CC--:B------:R-:W-:Y:S01]  /*77b0*/  LEA R8, P4, R0.reuse, R3.reuse, 0x1 ;  /* 0x0000000300087211 */ /* 0x0c0fe200078808ff */
[C---:B0-----:R-:W-:Y:S01]  /*77c0*/  VIADD R11, R0.reuse, UR4 ;  /* 0x00000004000b7c36 */ /* 0x041fe20008000000 */
[----:B------:R-:W-:Y:S01]  /*77d0*/  ULDC UR4, c[0x0][0x248] ;  /* 0x0000920000047ab9 */ /* 0x000fe20000000800 */
[----:B------:R-:W-:Y:S01]  /*77e0*/  VIADD R12, R5, 0x6b ;  /* 0x0000006b050c7836 */ /* 0x000fe20000000000 */
[----:B------:R-:W-:Y:S01]  /*77f0*/  ULDC UR5, c[0x0][0x22c] ;  /* 0x00008b0000057ab9 */ /* 0x000fe20000000800 */
[-C--:B-1----:R-:W-:Y:S01]  /*7800*/  LEA.HI.X.SX32 R9, R0, R4.reuse, 0x1, P4 ;  /* 0x0000000400097211 */ /* 0x082fe200020f0eff */
[C---:B------:R-:W-:Y:S01]  /*7810*/  VIADD R0, R11.reuse, UR4 ;  /* 0x000000040b007c36 */ /* 0x040fe20008000000 */
[----:B------:R-:W-:Y:S01]  /*7820*/  LEA R10, P4, R11, R3, 0x1 ;  /* 0x000000030b0a7211 */ /* 0x000fe200078808ff */
[----:B------:R-:W-:Y:S01]  /*7830*/  ULDC UR4, c[0x0][0x248] ;  /* 0x0000920000047ab9 */ /* 0x000fe20000000800 */
[----:B------:R-:W-:Y:S01]  /*7840*/  PRMT R7, R59, 0x7632, R7 ;  /* 0x000076323b077816 */ /* 0x000fe20000000007 */
[----:B------:R-:W-:Y:S01]  /*7850*/  @P6 STG.E.U16 desc[UR14][R8.64], R59 ;  /* 0x0000003b08006986 */ /* 0x000fe2000c10150e */
[----:B------:R-:W-:-:S02]  /*7860*/  LEA.HI.X.SX32 R11, R11, R4, 0x1, P4 ;  /* 0x000000040b0b7211 */ /* 0x000fc400020f0eff */
[----:B------:R-:W-:-:S03]  /*7870*/  LEA R6, P6, R0, R3, 0x1 ;  /* 0x0000000300067211 */ /* 0x000fc600078c08ff */
[----:B------:R0:W-:Y:S01]  /*7880*/  @P5 STG.E.U16 desc[UR14][R10.64], R7 ;  /* 0x000000070a005986 */ /* 0x0001e2000c10150e */
[----:B------:R-:W-:Y:S01]  /*7890*/  ISETP.LT.AND P4, PT, R12, UR5, !P0 ;  /* 0x000000050c007c0c */ /* 0x000fe2000c781270 */
[----:B------:R-:W-:Y:S01]  /*78a0*/  VIADD R12, R5, 0x6c ;  /* 0x0000006c050c7836 */ /* 0x000fe20000000000 */
[----:B------:R-:W-:Y:S01]  /*78b0*/  ULDC UR5, c[0x0][0x22c] ;  /* 0x00008b0000057ab9 */ /* 0x000fe20000000800 */
[C---:B0-----:R-:W-:Y:S01]  /*78c0*/  LEA.HI.X.SX32 R7, R0.reuse, R4, 0x1, P6 ;  /* 0x0000000400077211 */ /* 0x041fe200030f0eff */
[----:B------:R-:W-:Y:S01]  /*78d0*/  VIADD R0, R0, UR4 ;  /* 0x0000000400007c36 */ /* 0x000fe20008000000 */
[----:B------:R-:W-:-:S03]  /*78e0*/  ULDC UR4, c[0x0][0x248] ;  /* 0x0000920000047ab9 */ /* 0x000fc60000000800 */
[----:B------:R0:W-:Y:S01]  /*78f0*/  @P3 STG.E.U16 desc[UR14][R6.64], R64 ;  /* 0x0000004006003986 */ /* 0x0001e2000c10150e */
[-C--:B------:R-:W-:Y:S01]  /*7900*/  LEA R8, P3, R0, R3.reuse, 0x1 ;  /* 0x0000000300087211 */ /* 0x080fe200078608ff */
[C---:B------:R-:W-:Y:S01]  /*7910*/  VIADD R10, R5.reuse, 0x6d ;  /* 0x0000006d050a7836 */ /* 0x040fe20000000000 */
[----:B------:R-:W-:Y:S01]  /*7920*/  ISETP.LT.AND P6, PT, R12, UR5, !P0 ;  /* 0x000000050c007c0c */ /* 0x000fe2000c7c1270 */
[C---:B------:R-:W-:Y:S01]  /*7930*/  VIADD R12, R0.reuse, UR4 ;  /* 0x00000004000c7c36 */ /* 0x040fe20008000000 */
[----:B------:R-:W-:Y:S01]  /*7940*/  LEA.HI.X.SX32 R9, R0, R4, 0x1, P3 ;  /* 0x0000000400097211 */ /* 0x000fe200018f0eff */
[----:B------:R-:W-:Y:S01]  /*7950*/  ULDC UR5, c[0x0][0x22c] ;  /* 0x00008b0000057ab9 */ /* 0x000fe20000000800 */
[----:B------:R-:W-:Y:S01]  /*7960*/  VIADD R0, R5, 0x6e ;  /* 0x0000006e05007836 */ /* 0x000fe20000000000 */
[----:B------:R-:W-:Y:S01]  /*7970*/  ISETP.LT.AND P3, PT, R10, UR5, !P0 ;  /* 0x000000050a007c0c */ /* 0x000fe2000c761270 */
[----:B------:R-:W-:Y:S01]  /*7980*/  ULDC UR4, c[0x0][0x22c] ;  /* 0x00008b0000047ab9 */ /* 0x000fe20000000800 */
[----:B0-----:R-:W-:Y:S01]  /*7990*/  PRMT R7, R64, 0x7632, R7 ;  /* 0x0000763240077816 */ /* 0x001fe20000000007 */
[----:B------:R-:W-:Y:S01]  /*79a0*/  ULDC UR5, c[0x0][0x22c] ;  /* 0x00008b0000057ab9 */ /* 0x000fe20000000800 */
[----:B------:R-:W-:-:S03]  /*79b0*/  LEA R10, P5, R12, R3, 0x1 ;  /* 0x000000030c0a7211 */ /* 0x000fc600078a08ff */
[----:B------:R0:W-:Y:S01]  /*79c0*/  @P2 STG.E.U16 desc[UR14][R8.64], R7 ;  /* 0x0000000708002986 */ /* 0x0001e2000c10150e */
[----:B------:R-:W-:Y:S01]  /*79d0*/  ISETP.LT.AND P2, PT, R0, UR4, !P0 ;  /* 0x0000000400007c0c */ /* 0x000fe2000c741270 */
[----:B------:R-:W-:Y:S01]  /*79e0*/  ULDC UR4, c[0x0][0x248] ;  /* 0x0000920000047ab9 */ /* 0x000fe20000000800 */
[CC--:B------:R-:W-:Y:S01]  /*79f0*/  LEA.HI.X.SX32 R11, R12.reuse, R4.reuse, 0x1, P5 ;  /* 0x000000040c0b7211 */ /* 0x0c0fe200028f0eff */
[----:B------:R-:W-:Y:S01]  /*7a00*/  VIADD R12, R12, UR4 ;  /* 0x000000040c0c7c36 */ /* 0x000fe20008000000 */
[----:B------:R-:W-:Y:S01]  /*7a10*/  ULDC UR4, c[0x0][0x22c] ;  /* 0x00008b0000047ab9 */ /* 0x000fe20000000800 */
[----:B------:R-:W-:Y:S02]  /*7a20*/  VIADD R0, R5, 0x6f ;  /* 0x0000006f05007836 */ /* 0x000fe40000000000 */
[----:B------:R-:W-:Y:S01]  /*7a30*/  @P1 STG.E.U16 desc[UR14][R10.64], R65 ;  /* 0x000000410a001986 */ /* 0x000fe2000c10150e */
[----:B------:R-:W-:Y:S02]  /*7a40*/  LEA R6, P5, R12, R3, 0x1 ;  /* 0x000000030c067211 */ /* 0x000fe400078a08ff */
[----:B------:R-:W-:Y:S01]  /*7a50*/  ISETP.LT.AND P1, PT, R0, UR4, !P0 ;  /* 0x0000000400007c0c */ /* 0x000fe2000c721270 */
[----:B------:R-:W-:Y:S01]  /*7a60*/  ULDC UR4, c[0x0][0x248] ;  /* 0x0000920000047ab9 */ /* 0x000fe20000000800 */
[----:B0-----:R-:W-:Y:S01]  /*7a70*/  PRMT R9, R65, 0x7632, R9 ;  /* 0x0000763241097816 */ /* 0x001fe20000000009 */
[----:B------:R-:W-:Y:S01]  /*7a80*/  VIADD R0, R5, 0x70 ;  /* 0x0000007005007836 */ /* 0x000fe20000000000 */
[C---:B------:R-:W-:Y:S01]  /*7a90*/  LEA.HI.X.SX32 R7, R12.reuse, R4, 0x1, P5 ;  /* 0x000000040c077211 */ /* 0x040fe200028f0eff */
[----:B------:R-:W-:Y:S01]  /*7aa0*/  VIADD R12, R12, UR4 ;  /* 0x000000040c0c7c36 */ /* 0x000fe20008000000 */
[----:B------:R-:W-:-:S02]  /*7ab0*/  ULDC UR4, c[0x0][0x248] ;  /* 0x0000920000047ab9 */ /* 0x000fc40000000800 */
[----:B------:R-:W-:Y:S01]  /*7ac0*/  ISETP.LT.AND P5, PT, R0, UR5, !P0 ;  /* 0x0000000500007c0c */ /* 0x000fe2000c7a1270 */
[----:B------:R0:W-:Y:S01]  /*7ad0*/  @P4 STG.E.U16 desc[UR14][R6.64], R9 ;  /* 0x0000000906004986 */ /* 0x0001e2000c10150e */
[CC--:B------:R-:W-:Y:S01]  /*7ae0*/  LEA R8, P4, R12.reuse, R3.reuse, 0x1 ;  /* 0x000000030c087211 */ /* 0x0c0fe200078808ff */
[C---:B------:R-:W-:Y:S01]  /*7af0*/  VIADD R0, R12.reuse, UR4 ;  /* 0x000000040c007c36 */ /* 0x040fe20008000000 */
[----:B------:R-:W-:Y:S01]  /*7b00*/  ULDC UR4, c[0x0][0x248] ;  /* 0x0000920000047ab9 */ /* 0x000fe20000000800 */
[----:B------:R-:W-:Y:S01]  /*7b10*/  VIADD R13, R5, 0x71 ;  /* 0x00000071050d7836 */ /* 0x000fe20000000000 */
[----:B------:R-:W-:Y:S01]  /*7b20*/  ULDC UR5, c[0x0][0x22c] ;  /* 0x00008b0000057ab9 */ /* 0x000fe20000000800 */
[----:B0-----:R-:W-:Y:S01]  /*7b30*/  LEA.HI.X.SX32 R9, R12, R4, 0x1, P4 ;  /* 0x000000040c097211 */ /* 0x001fe200020f0eff */
[C---:B------:R-:W-:Y:S01]  /*7b40*/  VIADD R12, R0.reuse, UR4 ;  /* 0x00000004000c7c36 */ /* 0x040fe20008000000 */
[----:B------:R-:W-:Y:S01]  /*7b50*/  LEA R10, P4, R0, R3, 0x1 ;  /* 0x00000003000a7211 */ /* 0x000fe200078808ff */
[----:B------:R-:W-:Y:S01]  /*7b60*/  ULDC UR4, c[0x0][0x248] ;  /* 0x0000920000047ab9 */ /* 0x000fe20000000800 */
[----:B------:R-:W-:-:S02]  /*7b70*/  PRMT R7, R66, 0x7632, R7 ;  /* 0x0000763242077816 */ /* 0x000fc40000000007 */
[-C--:B------:R-:W-:Y:S01]  /*7b80*/  LEA.HI.X.SX32 R11, R0, R4.reuse, 0x1, P4 ;  /* 0x00000004000b7211 */ /* 0x080fe200020f0eff */
[----:B------:R-:W-:Y:S01]  /*7b90*/  VIADD R0, R5, 0x72 ;  /* 0x0000007205007836 */ /* 0x000fe20000000000 */
[----:B------:R-:W-:Y:S01]  /*7ba0*/  LEA R6, P4, R12, R3, 0x1 ;  /* 0x000000030c067211 */ /* 0x000fe200078808ff */
[----:B------:R-:W-:Y:S01]  /*7bb0*/  @P6 STG.E.U16 desc[UR14][R8.64], R66 ;  /* 0x0000004208006986 */ /* 0x000fe2000c10150e */
[----:B------:R-:W-:Y:S01]  /*7bc0*/  ISETP.LT.AND P6, PT, R13, UR5, !P0 ;  /* 0x000000050d007c0c */ /* 0x000fe2000c7c1270 */
[----:B------:R-:W-:Y:S02]  /*7bd0*/  ULDC UR5, c[0x0][0x22c] ;  /* 0x00008b0000057ab9 */ /* 0x000fe40000000800 */
        /* <DEDUP_REMOVED lines=8> */
[-C--:B------:R-:W-:Y:S02]  /*7c60*/  LEA R8, P4, R12, R3.reuse, 0x1 ;  /* 0x000000030c087211 */ /* 0x080fe400078808ff */
[----:B------:R-:W-:Y:S01]  /*7c70*/  ISETP.LT.AND P2, PT, R0, UR5, !P0 ;  /* 0x0000000500007c0c */ /* 0x000fe2000c741270 */
[C---:B------:R-:W-:Y:S01]  /*7c80*/  VIADD R0, R12.reuse, UR4 ;  /* 0x000000040c007c36 */ /* 0x040fe20008000000 */
[----:B------:R-:W-:Y:S01]  /*7c90*/  LEA.HI.X.SX32 R9, R12, R4, 0x1, P4 ;  /* 0x000000040c097211 */ /* 0x000fe200020f0eff */
[----:B------:R-:W-:Y:S01]  /*7ca0*/  VIADD R10, R5, 0x74 ;  /* 0x00000074050a7836 */ /* 0x000fe20000000000 */
[----:B------:R-:W-:Y:S01]  /*7cb0*/  ULDC UR4, c[0x0][0x22c] ;  /* 0x00008b0000047ab9 */ /* 0x000fe20000000800 */
[----:B------:R-:W-:Y:S01]  /*7cc0*/  ULDC UR5, c[0x0][0x22c] ;  /* 0x00008b0000057ab9 */ /* 0x000fe20000000800 */
[----:B0-----:R-:W-:Y:S02]  /*7cd0*/  PRMT R7, R67, 0x7632, R7 ;  /* 0x0000763243077816 */ /* 0x001fe40000000007 */
[----:B------:R-:W-:-:S03]  /*7ce0*/  LEA R6, P4, R0, R3, 0x1 ;  /* 0x0000000300067211 */ /* 0x000fc600078808ff */
[----:B------:R0:W-:Y:S01]  /*7cf0*/  @P1 STG.E.U16 desc[UR14][R8.64], R7 ;  /* 0x0000000708001986 */ /* 0x0001e2000c10150e */
[----:B------:R-:W-:Y:S01]  /*7d00*/  ISETP.LT.AND P1, PT, R10, UR4, !P0 ;  /* 0x000000040a007c0c */ /* 0x000fe2000c721270 */
[----:B------:R-:W-:Y:S01]  /*7d10*/  ULDC UR4, c[0x0][0x248] ;  /* 0x0000920000047ab9 */ /* 0x000fe20000000800 */
[C---:B------:R-:W-:Y:S01]  /*7d20*/  VIADD R10, R5.reuse, 0x75 ;  /* 0x00000075050a7836 */ /* 0x040fe20000000000 */
[CC--:B0-----:R-:W-:Y:S01]  /*7d30*/  LEA.HI.X.SX32 R7, R0.reuse, R4.reuse, 0x1, P4 ;  /* 0x0000000400077211 */ /* 0x0c1fe200020f0eff */
[----:B------:R-:W-:Y:S01]  /*7d40*/  VIADD R0, R0, UR4 ;  /* 0x0000000400007c36 */ /* 0x000fe20008000000 */
[----:B------:R-:W-:Y:S02]  /*7d50*/  ULDC UR4, c[0x0][0x248] ;  /* 0x0000920000047ab9 */ /* 0x000fe40000000800 */
[----:B------:R-:W-:Y:S01]  /*7d60*/  ISETP.LT.AND P4, PT, R10, UR5, !P0 ;  /* 0x000000050a007c0c */ /* 0x000fe2000c781270 */
[----:B------:R-:W-:Y:S01]  /*7d70*/  VIADD R12, R5, 0x76 ;  /* 0x00000076050c7836 */ /* 0x000fe20000000000 */
[----:B------:R0:W-:Y:S01]  /*7d80*/  @P5 STG.E.U16 desc[UR14][R6.64], R60 ;  /* 0x0000003c06005986 */ /* 0x0001e2000c10150e */
[CC--:B------:R-:W-:Y:S01]  /*7d90*/  LEA R10, P5, R0.reuse, R3.reuse, 0x1 ;  /* 0x00000003000a7211 */ /* 0x0c0fe200078a08ff */
[C---:B------:R-:W-:Y:S01]  /*7da0*/  VIADD R9, R0.reuse, UR4 ;  /* 0x0000000400097c36 */ /* 0x040fe20008000000 */
[----:B------:R-:W-:Y:S01]  /*7db0*/  ULDC UR4, c[0x0][0x248] ;  /* 0x0000920000047ab9 */ /* 0x000fe20000000800 */
[----:B------:R-:W-:Y:S01]  /*7dc0*/  ULDC UR5, c[0x0][0x22c] ;  /* 0x00008b0000057ab9 */ /* 0x000fe20000000800 */
[----:B------:R-:W-:Y:S01]  /*7dd0*/  LEA.HI.X.SX32 R11, R0, R4, 0x1, P5 ;  /* 0x00000004000b7211 */ /* 0x000fe200028f0eff */
[C---:B------:R-:W-:Y:S01]  /*7de0*/  VIADD R0, R9.reuse, UR4 ;  /* 0x0000000409007c36 */ /* 0x040fe20008000000 */
[----:B------:R-:W-:Y:S01]  /*7df0*/  LEA R8, P5, R9, R3, 0x1 ;  /* 0x0000000309087211 */ /* 0x000fe200078a08ff */
[----:B------:R-:W-:Y:S01]  /*7e00*/  ULDC UR4, c[0x0][0x248] ;  /* 0x0000920000047ab9 */ /* 0x000fe20000000800 */
[----:B0-----:R-:W-:-:S02]  /*7e10*/  PRMT R7, R60, 0x7632, R7 ;  /* 0x000076323c077816 */ /* 0x001fc40000000007 */
[-C--:B------:R-:W-:Y:S02]  /*7e20*/  LEA.HI.X.SX32 R9, R9, R4.reuse, 0x1, P5 ;  /* 0x0000000409097211 */ /* 0x080fe400028f0eff */
[----:B------:R-:W-:Y:S01]  /*7e30*/  LEA R6, P5, R0, R3, 0x1 ;  /* 0x0000000300067211 */ /* 0x000fe200078a08ff */
[----:B------:R0:W-:Y:S01]  /*7e40*/  @P6 STG.E.U16 desc[UR14][R10.64], R7 ;  /* 0x000000070a006986 */ /* 0x0001e2000c10150e */
[----:B------:R-:W-:Y:S01]  /*7e50*/  ISETP.LT.AND P6, PT, R12, UR5, !P0 ;  /* 0x000000050c007c0c */ /* 0x000fe2000c7c1270 */
[----:B------:R-:W-:Y:S01]  /*7e60*/  VIADD R12, R5, 0x77 ;  /* 0x00000077050c7836 */ /* 0x000fe20000000000 */
[----:B------:R-:W-:Y:S01]  /*7e70*/  PRMT R13, R61, 0x7632, R13 ;  /* 0x000076323d0d7816 */ /* 0x000fe2000000000d */
[----:B------:R-:W-:Y:S01]  /*7e80*/  ULDC UR5, c[0x0][0x22c] ;  /* 0x00008b0000057ab9 */ /* 0x000fe20000000800 */
[----:B------:R-:W-:Y:S02]  /*7e90*/  @P3 STG.E.U16 desc[UR14][R8.64], R61 ;  /* 0x0000003d08003986 */ /* 0x000fe4000c10150e */
[----:B------:R-:W-:Y:S01]  /*7ea0*/  ISETP.LT.AND P3, PT, R12, UR5, !P0 ;  /* 0x000000050c007c0c */ /* 0x000fe2000c761270 */
[----:B------:R-:W-:Y:S01]  /*7eb0*/  ULDC UR5, c[0x0][0x22c] ;  /* 0x00008b0000057ab9 */ /* 0x000fe20000000800 */
[C---:B0-----:R-:W-:Y:S01]  /*7ec0*/  LEA.HI.X.SX32 R7, R0.reuse, R4, 0x1, P5 ;  /* 0x0000000400077211 */ /* 0x041fe200028f0eff */
[----:B------:R-:W-:Y:S01]  /*7ed0*/  VIADD R0, R0, UR4 ;  /* 0x0000000400007c36 */ /* 0x000fe20008000000 */
[----:B------:R-:W-:Y:S01]  /*7ee0*/  ULDC UR4, c[0x0][0x248] ;  /* 0x0000920000047ab9 */ /* 0x000fe20000000800 */
[----:B------:R-:W-:-:S03]  /*7ef0*/  VIADD R10, R5, 0x78 ;  /* 0x00000078050a7836 */ /* 0x000fc60000000000 */
[-C--:B------:R-:W-:Y:S01]  /*7f00*/  LEA R12, P5, R0, R3.reuse, 0x1 ;  /* 0x00000003000c7211 */ /* 0x080fe200078a08ff */
[----:B------:R0:W-:Y:S01]  /*7f10*/  @P2 STG.E.U16 desc[UR14][R6.64], R13 ;  /* 0x0000000d06002986 */ /* 0x0001e2000c10150e */
[----:B------:R-:W-:Y:S01]  /*7f20*/  ISETP.LT.AND P2, PT, R10, UR5, !P0 ;  /* 0x000000050a007c0c */ /* 0x000fe2000c741270 */
[C---:B------:R-:W-:Y:S01]  /*7f30*/  VIADD R14, R0.reuse, UR4 ;  /* 0x00000004000e7c36 */ /* 0x040fe20008000000 */
[----:B------:R-:W-:Y:S01]  /*7f40*/  ULDC UR4, c[0x0][0x22c] ;  /* 0x00008b0000047ab9 */ /* 0x000fe20000000800 */
[----:B------:R-:W1:Y:S01]  /*7f50*/  LDS.128 R8, [R2] ;  /* 0x0000000002087984 */ /* 0x000e620000000c00 */
[C---:B------:R-:W-:Y:S01]  /*7f60*/  VIADD R15, R5.reuse, 0x7a ;  /* 0x0000007a050f7836 */ /* 0x040fe20000000000 */
[----:B------:R-:W-:Y:S01]  /*7f70*/  ULDC UR5, c[0x0][0x22c] ;  /* 0x00008b0000057ab9 */ /* 0x000fe20000000800 */
[----:B0-----:R-:W-:Y:S01]  /*7f80*/  LEA.HI.X.SX32 R13, R0, R4, 0x1, P5 ;  /* 0x00000004000d7211 */ /* 0x001fe200028f0eff */
[----:B------:R-:W-:Y:S01]  /*7f90*/  VIADD R0, R5, 0x79 ;  /* 0x0000007905007836 */ /* 0x000fe20000000000 */
[----:B------:R-:W-:-:S03]  /*7fa0*/  LEA R6, P5, R14, R3, 0x1 ;  /* 0x000000030e067211 */ /* 0x000fc600078a08ff */
[----:B------:R0:W-:Y:S01]  /*7fb0*/  @P1 STG.E.U16 desc[UR14][R12.64], R62 ;  /* 0x0000003e0c001986 */ /* 0x0001e2000c10150e */
[----:B------:R-:W-:Y:S01]  /*7fc0*/  ISETP.LT.AND P1, PT, R0, UR4, !P0 ;  /* 0x0000000400007c0c */ /* 0x000fe2000c721270 */
[----:B------:R-:W-:Y:S01]  /*7fd0*/  ULDC UR4, c[0x0][0x248] ;  /* 0x0000920000047ab9 */ /* 0x000fe20000000800 */
[C---:B------:R-:W-:Y:S01]  /*7fe0*/  LEA.HI.X.SX32 R7, R14.reuse, R4, 0x1, P5 ;  /* 0x000000040e077211 */ /* 0x040fe200028f0eff */
[----:B------:R-:W-:Y:S01]  /*7ff0*/  VIADD R0, R14, UR4 ;  /* 0x000000040e007c36 */ /* 0x000fe20008000000 */
[----:B------:R-:W-:Y:S01]  /*8000*/  ULDC UR4, c[0x0][0x22c] ;  /* 0x00008b0000047ab9 */ /* 0x000fe20000000800 */
[----:B0-----:R-:W-:Y:S02]  /*8010*/  PRMT R13, R62, 0x7632, R13 ;  /* 0x000076323e0d7816 */ /* 0x001fe4000000000d */
[----:B------:R-:W-:Y:S01]  /*8020*/  ISETP.LT.AND P5, PT, R15, UR4, !P0 ;  /* 0x000000040f007c0c */ /* 0x000fe2000c7a1270 */
[----:B------:R-:W-:Y:S02]  /*8030*/  ULDC UR4, c[0x0][0x248] ;  /* 0x0000920000047ab9 */ /* 0x000fe40000000800 */
[----:B------:R0:W-:Y:S01]  /*8040*/  @P4 STG.E.U16 desc[UR14][R6.64], R13 ;  /* 0x0000000d06004986 */ /* 0x0001e2000c10150e */
[----:B------:R-:W-:Y:S01]  /*8050*/  LEA R14, P4, R0, R3, 0x1 ;  /* 0x00000003000e7211 */ /* 0x000fe200078808ff */
[----:B------:R-:W-:-:S03]  /*8060*/  VIADD R2, R5, 0x7b ;  /* 0x0000007b05027836 */ /* 0x000fc60000000000 */
[CC--:B------:R-:W-:Y:S01]  /*8070*/  LEA.HI.X.SX32 R15, R0.reuse, R4.reuse, 0x1, P4 ;  /* 0x00000004000f7211 */ /* 0x0c0fe200020f0eff */
[----:B------:R-:W-:Y:S01]  /*8080*/  VIADD R0, R0, UR4 ;  /* 0x0000000400007c36 */ /* 0x000fe20008000000 */
[----:B------:R-:W-:Y:S01]  /*8090*/  ULDC UR4, c[0x0][0x248] ;  /* 0x0000920000047ab9 */ /* 0x000fe20000000800 */
[----:B------:R-:W-:Y:S01]  /*80a0*/  ISETP.LT.AND P4, PT, R2, UR5, !P0 ;  /* 0x0000000502007c0c */ /* 0x000fe2000c781270 */
[----:B------:R-:W-:Y:S01]  /*80b0*/  ULDC UR5, c[0x0][0x248] ;  /* 0x0000920000057ab9 */ /* 0x000fe20000000800 */
[----:B------:R2:W-:Y:S01]  /*80c0*/  @P6 STG.E.U16 desc[UR14][R14.64], R63 ;  /* 0x0000003f0e006986 */ /* 0x0005e2000c10150e */
[CC--:B0-----:R-:W-:Y:S01]  /*80d0*/  LEA R6, P6, R0.reuse, R3.reuse, 0x1 ;  /* 0x0000000300067211 */ /* 0x0c1fe200078c08ff */
[C---:B------:R-:W-:Y:S01]  /*80e0*/  VIADD R2, R0.reuse, UR4 ;  /* 0x0000000400027c36 */ /* 0x040fe20008000000 */
[----:B------:R-:W-:Y:S01]  /*80f0*/  PRMT R16, R63, 0x7632, R16 ;  /* 0x000076323f107816 */ /* 0x000fe20000000010 */
[----:B------:R-:W-:Y:S01]  /*8100*/  VIADD R13, R5, 0x7c ;  /* 0x0000007c050d7836 */ /* 0x000fe20000000000 */
[-C--:B------:R-:W-:Y:S01]  /*8110*/  LEA.HI.X.SX32 R7, R0, R4.reuse, 0x1, P6 ;  /* 0x0000000400077211 */ /* 0x080fe200030f0eff */
[----:B------:R-:W-:Y:S01]  /*8120*/  ULDC UR4, c[0x0][0x22c] ;  /* 0x00008b0000047ab9 */ /* 0x000fe20000000800 */
[CC--:B------:R-:W-:Y:S01]  /*8130*/  LEA R12, P6, R2.reuse, R3.reuse, 0x1 ;  /* 0x00000003020c7211 */ /* 0x0c0fe200078c08ff */
[C---:B------:R-:W-:Y:S01]  /*8140*/  VIADD R0, R2.reuse, UR5 ;  /* 0x0000000502007c36 */ /* 0x040fe20008000000 */
[----:B------:R-:W-:Y:S01]  /*8150*/  ULDC UR5, c[0x0][0x248] ;  /* 0x0000920000057ab9 */ /* 0x000fe20000000800 */
[----:B------:R0:W-:Y:S01]  /*8160*/  @P3 STG.E.U16 desc[UR14][R6.64], R16 ;  /* 0x0000001006003986 */ /* 0x0001e2000c10150e */
[----:B------:R-:W-:Y:S01]  /*8170*/  ISETP.LT.AND P3, PT, R13, UR4, !P0 ;  /* 0x000000040d007c0c */ /* 0x000fe2000c761270 */
[----:B------:R-:W-:Y:S01]  /*8180*/  ULDC UR4, c[0x0][0x22c] ;  /* 0x00008b0000047ab9 */ /* 0x000fe20000000800 */
[----:B------:R-:W-:Y:S01]  /*8190*/  LEA.HI.X.SX32 R13, R2, R4, 0x1, P6 ;  /* 0x00000004020d7211 */ /* 0x000fe200030f0eff */
[----:B------:R-:W-:Y:S01]  /*81a0*/  VIADD R2, R5, 0x7d ;  /* 0x0000007d05027836 */ /* 0x000fe20000000000 */
[----:B--2---:R-:W-:-:S03]  /*81b0*/  LEA R14, P6, R0, R3, 0x1 ;  /* 0x00000003000e7211 */ /* 0x004fc600078c08ff */
[----:B-1----:R1:W-:Y:S01]  /*81c0*/  @P2 STG.E.U16 desc[UR14][R12.64], R8 ;  /* 0x000000080c002986 */ /* 0x0023e2000c10150e */
[----:B------:R-:W-:Y:S01]  /*81d0*/  ISETP.LT.AND P2, PT, R2, UR4, !P0 ;  /* 0x0000000402007c0c */ /* 0x000fe2000c741270 */
[----:B------:R-:W-:Y:S01]  /*81e0*/  ULDC UR4, c[0x0][0x248] ;  /* 0x0000920000047ab9 */ /* 0x000fe20000000800 */
[C---:B------:R-:W-:Y:S01]  /*81f0*/  LEA.HI.X.SX32 R15, R0.reuse, R4, 0x1, P6 ;  /* 0x00000004000f7211 */ /* 0x040fe200030f0eff */
[----:B------:R-:W-:Y:S01]  /*8200*/  VIADD R0, R0, UR4 ;  /* 0x0000000400007c36 */ /* 0x000fe20008000000 */
[----:B0-----:R-:W-:Y:S01]  /*8210*/  PRMT R7, R8, 0x7632, R7 ;  /* 0x0000763208077816 */ /* 0x001fe20000000007 */
[----:B------:R-:W-:Y:S02]  /*8220*/  ULDC UR4, c[0x0][0x248] ;  /* 0x0000920000047ab9 */ /* 0x000fe40000000800 */
[C---:B------:R-:W-:Y:S01]  /*8230*/  VIADD R2, R0.reuse, UR4 ;  /* 0x0000000400027c36 */ /* 0x040fe20008000000 */
[----:B------:R-:W-:Y:S01]  /*8240*/  ULDC UR4, c[0x0][0x248] ;  /* 0x0000920000047ab9 */ /* 0x000fe20000000800 */
[----:B------:R0:W-:Y:S01]  /*8250*/  @P1 STG.E.U16 desc[UR14][R14.64], R7 ;  /* 0x000000070e001986 */ /* 0x0001e2000c10150e */
[----:B------:R-:W-:Y:S01]  /*8260*/  LEA R6, P1, R0, R3, 0x1 ;  /* 0x0000000300067211 */ /* 0x000fe200078208ff */
[----:B-1----:R-:W-:-:S02]  /*8270*/  VIADD R8, R2, UR5 ;  /* 0x0000000502087c36 */ /* 0x002fc40008000000 */
[C---:B------:R-:W-:Y:S02]  /*8280*/  VIADD R19, R5.reuse, 0x7f ;  /* 0x0000007f05137836 */ /* 0x040fe40000000000 */
[----:B------:R-:W-:Y:S01]  /*8290*/  VIADD R20, R5, 0x7e ;  /* 0x0000007e05147836 */ /* 0x000fe20000000000 */
[-C--:B0-----:R-:W-:Y:S01]  /*82a0*/  LEA.HI.X.SX32 R7, R0, R4.reuse, 0x1, P1 ;  /* 0x0000000400077211 */ /* 0x081fe200008f0eff */
[C---:B------:R-:W-:Y:S01]  /*82b0*/  VIADD R0, R8.reuse, UR4 ;  /* 0x0000000408007c36 */ /* 0x040fe20008000000 */
[-C--:B------:R-:W-:Y:S01]  /*82c0*/  LEA R14, P6, R8, R3.reuse, 0x1 ;  /* 0x00000003080e7211 */ /* 0x080fe200078c08ff */
[----:B------:R-:W-:Y:S01]  /*82d0*/  ULDC UR4, c[0x0][0x248] ;  /* 0x0000920000047ab9 */ /* 0x000fe20000000800 */
[-C--:B------:R-:W-:Y:S01]  /*82e0*/  LEA R12, P1, R2, R3.reuse, 0x1 ;  /* 0x00000003020c7211 */ /* 0x080fe200078208ff */
[----:B------:R-:W-:Y:S01]  /*82f0*/  VIADD R5, R0, UR6 ;  /* 0x0000000600057c36 */ /* 0x000fe20008000000 */
[-C--:B------:R-:W-:Y:S02]  /*8300*/  LEA.HI.X.SX32 R15, R8, R4.reuse, 0x1, P6 ;  /* 0x00000004080f7211 */ /* 0x080fe400030f0eff */
[-C--:B------:R-:W-:Y:S01]  /*8310*/  LEA R16, P6, R0, R3.reuse, 0x1 ;  /* 0x0000000300107211 */ /* 0x080fe200078c08ff */
[C---:B------:R-:W-:Y:S01]  /*8320*/  VIADD R8, R5.reuse, UR4 ;  /* 0x0000000405087c36 */ /* 0x040fe20008000000 */
[----:B------:R-:W-:Y:S01]  /*8330*/  LEA.HI.X.SX32 R13, R2, R4, 0x1, P1 ;  /* 0x00000004020d7211 */ /* 0x000fe200008f0eff */
[----:B------:R-:W-:Y:S01]  /*8340*/  ULDC UR4, c[0x0][0x22c] ;  /* 0x00008b0000047ab9 */ /* 0x000fe20000000800 */
[----:B------:R-:W-:-:S02]  /*8350*/  LEA R2, P1, R5, R3, 0x1 ;  /* 0x0000000305027211 */ /* 0x000fc400078208ff */
[-C--:B------:R-:W-:Y:S02]  /*8360*/  LEA.HI.X.SX32 R17, R0, R4.reuse, 0x1, P6 ;  /* 0x0000000400117211 */ /* 0x080fe400030f0eff */
[----:B------:R-:W-:Y:S02]  /*8370*/  LEA R18, P6, R8, R3, 0x1 ;  /* 0x0000000308127211 */ /* 0x000fe400078c08ff */
[----:B------:R-:W-:Y:S02]  /*8380*/  LEA.HI.X.SX32 R3, R5, R4, 0x1, P1 ;  /* 0x0000000405037211 */ /* 0x000fe400008f0eff */
[----:B------:R-:W-:Y:S02]  /*8390*/  ISETP.LT.AND P1, PT, R20, UR4, !P0 ;  /* 0x0000000414007c0c */ /* 0x000fe4000c721270 */
[----:B------:R-:W-:Y:S02]  /*83a0*/  ISETP.LT.AND P0, PT, R19, UR7, !P0 ;  /* 0x0000000713007c0c */ /* 0x000fe4000c701270 */
[----:B------:R-:W-:-:S02]  /*83b0*/  PRMT R0, R9, 0x7632, R0 ;  /* 0x0000763209007816 */ /* 0x000fc40000000000 */
[----:B------:R-:W-:Y:S02]  /*83c0*/  LEA.HI.X.SX32 R19, R8, R4, 0x1, P6 ;  /* 0x0000000408137211 */ /* 0x000fe400030f0eff */
[----:B------:R-:W-:Y:S01]  /*83d0*/  PRMT R8, R10, 0x7632, R8 ;  /* 0x000076320a087816 */ /* 0x000fe20000000008 */
[----:B------:R0:W-:Y:S04]  /*83e0*/  @P5 STG.E.U16 desc[UR14][R6.64], R9 ;  /* 0x0000000906005986 */ /* 0x0001e8000c10150e */
[----:B------:R0:W-:Y:S04]  /*83f0*/  @P4 STG.E.U16 desc[UR14][R12.64], R0 ;  /* 0x000000000c004986 */ /* 0x0001e8000c10150e */
[----:B------:R0:W-:Y:S04]  /*8400*/  @P3 STG.E.U16 desc[UR14][R14.64], R10 ;  /* 0x0000000a0e003986 */ /* 0x0001e8000c10150e */
[----:B------:R0:W-:Y:S04]  /*8410*/  @P2 STG.E.U16 desc[UR14][R16.64], R8 ;  /* 0x0000000810002986 */ /* 0x0001e8000c10150e */
[----:B------:R0:W-:Y:S01]  /*8420*/  @P1 STG.E.U16 desc[UR14][R2.64], R11 ;  /* 0x0000000b02001986 */ /* 0x0001e2000c10150e */
[----:B------:R-:W-:Y:S05]  /*8430*/  @!P0 EXIT ;  /* 0x000000000000894d */ /* 0x000fea0003800000 */
[----:B0-----:R-:W-:-:S05]  /*8440*/  PRMT R9, R11, 0x7632, R9 ;  /* 0x000076320b097816 */ /* 0x001fca0000000009 */
[----:B------:R-:W-:Y:S01]  /*8450*/  STG.E.U16 desc[UR14][R18.64], R9 ;  /* 0x0000000912007986 */ /* 0x000fe2000c10150e */
[----:B------:R-:W-:Y:S05]  /*8460*/  EXIT ;  /* 0x000000000000794d */ /* 0x000fea0003800000 */
.L_x_2:
[----:B------:R-:W-:-:S00]  /*8470*/  BRA `(.L_x_2) ;  /* 0xfffffffc00fc7947 */ /* 0x000fc0000383ffff */
[----:B------:R-:W-:-:S00]  /*8480*/  NOP ;  /* 0x0000000000007918 */ /* 0x000fc00000000000 */
[----:B------:R-:W-:-:S00]  /*8490*/  NOP ;  /* 0x0000000000007918 */ /* 0x000fc00000000000 */
[----:B------:R-:W-:-:S00]  /*84a0*/  NOP ;  /* 0x0000000000007918 */ /* 0x000fc00000000000 */
[----:B------:R-:W-:-:S00]  /*84b0*/  NOP ;  /* 0x0000000000007918 */ /* 0x000fc00000000000 */
[----:B------:R-:W-:-:S00]  /*84c0*/  NOP ;  /* 0x0000000000007918 */ /* 0x000fc00000000000 */
[----:B------:R-:W-:-:S00]  /*84d0*/  NOP ;  /* 0x0000000000007918 */ /* 0x000fc00000000000 */
[----:B------:R-:W-:-:S00]  /*84e0*/  NOP ;  /* 0x0000000000007918 */ /* 0x000fc00000000000 */
[----:B------:R-:W-:-:S00]  /*84f0*/  NOP ;  /* 0x0000000000007918 */ /* 0x000fc00000000000 */
.L_x_3:


//--------------------- .nv.shared.matmul_kernel  --------------------------
	.section	.nv.shared.matmul_kernel,"aw",@nobits
	.sectionflags	@""
	.align	16
	.zero		1024


//--------------------- .nv.shared.reserved.0     --------------------------
	.section	.nv.shared.reserved.0,"aw",@nobits
	.weak		__nv_reservedSMEM_offset_0_alias
	.size		__nv_reservedSMEM_offset_0_alias, 0, 0
	.other		__nv_reservedSMEM_offset_0_alias,@"STO_CUDA_RESERVED_SHARED STV_DEFAULT"
__nv_reservedSMEM_offset_0_alias:
	.zero		0


//--------------------- .nv.constant0.matmul_kernel --------------------------
	.section	.nv.constant0.matmul_kernel,"a",@progbits
	.sectionflags	@""
	.align	4
.nv.constant0.matmul_kernel:
	.zero		608


//--------------------- SYMBOLS --------------------------

	.type		.nv.reservedSmem.offset0,@object
	.size		.nv.reservedSmem.offset0,0x4
